	.target	sm_90a

	.elftype	@"ET_EXEC"


//--------------------- .note.nv.tkinfo           --------------------------
	.section	.note.nv.tkinfo,"",@"SHT_NOTE"
	.sectionflags	@"SHF_NOTE_NV_TKINFO"
	.tkinfo
        /*0018*/ 	.word	0x00000002
        /*0030*/ 	.string	""
        /*0030*/ 	.string	"ptxas"
        /*0030*/ 	.string	"Cuda compilation tools, release 13.0, V13.0.88"
        /*0030*/ 	.string	"Build cuda_13.0.r13.0/compiler.36424714_0"
        /*0030*/ 	.string	"-v  -suppress-debug-info  -lineinfo  -arch sm_90a "



//--------------------- .note.nv.cuinfo           --------------------------
	.section	.note.nv.cuinfo,"",@"SHT_NOTE"
	.sectionflags	@"SHF_NOTE_NV_CUINFO"
        /*0018*/ 	.short	0x0002
        /*001a*/ 	.short	0x005a
        /*001c*/ 	.short	0x0082
	.zero		2


//--------------------- .nv.info                  --------------------------
	.section	.nv.info,"",@"SHT_CUDA_INFO"
	.align	4


	//----- nvinfo : EIATTR_REGCOUNT
	.align		4
        /*0000*/ 	.byte	0x04, 0x2f
        /*0002*/ 	.short	(.L_1 - .L_0)
	.align		4
.L_0:
        /*0004*/ 	.word	index@(matmul_kernel)
        /*0008*/ 	.word	0x000000ff


	//----- nvinfo : EIATTR_FRAME_SIZE
	.align		4
.L_1:
        /*000c*/ 	.byte	0x04, 0x11
        /*000e*/ 	.short	(.L_3 - .L_2)
	.align		4
.L_2:
        /*0010*/ 	.word	index@(matmul_kernel)
        /*0014*/ 	.word	0x000001b0


	//----- nvinfo : EIATTR_MIN_STACK_SIZE
	.align		4
.L_3:
        /*0018*/ 	.byte	0x04, 0x12
        /*001a*/ 	.short	(.L_5 - .L_4)
	.align		4
.L_4:
        /*001c*/ 	.word	index@(matmul_kernel)
        /*0020*/ 	.word	0x000001b0
.L_5:


//--------------------- .nv.compat                --------------------------
	.section	.nv.compat,"",@"SHT_CUDA_COMPAT_INFO"
	.align	4
        /*0000*/ 	.byte	0x02, 0x09, 0x01, 0x00, 0x02, 0x02, 0x02, 0x00, 0x02, 0x05, 0x05, 0x00, 0x03, 0x07, 0x01, 0x01
        /*0010*/ 	.byte	0x02, 0x03, 0x00, 0x00, 0x02, 0x06, 0x01, 0x00, 0x04, 0x0b, 0x08, 0x00, 0x00, 0x00, 0x00, 0x00
        /*0020*/ 	.byte	0x00, 0x00, 0x00, 0x00


//--------------------- .nv.info.matmul_kernel    --------------------------
	.section	.nv.info.matmul_kernel,"",@"SHT_CUDA_INFO"
	.sectionflags	@""
	.align	4


	//----- nvinfo : EIATTR_CUDA_API_VERSION
	.align		4
        /*0000*/ 	.byte	0x04, 0x37
        /*0002*/ 	.short	(.L_7 - .L_6)
.L_6:
        /*0004*/ 	.word	0x00000082


	//----- nvinfo : EIATTR_KPARAM_INFO
	.align		4
.L_7:
        /*0008*/ 	.byte	0x04, 0x17
        /*000a*/ 	.short	(.L_9 - .L_8)
.L_8:
        /*000c*/ 	.word	0x00000000
        /*0010*/ 	.short	0x000d
        /*0012*/ 	.short	0x0048
        /*0014*/ 	.byte	0x00, 0xf4, 0x21, 0x00


	//----- nvinfo : EIATTR_KPARAM_INFO
	.align		4
.L_9:
        /*0018*/ 	.byte	0x04, 0x17
        /*001a*/ 	.short	(.L_11 - .L_10)
.L_10:
        /*001c*/ 	.word	0x00000000
        /*0020*/ 	.short	0x000c
        /*0022*/ 	.short	0x0040
        /*0024*/ 	.byte	0x00, 0xf4, 0x21, 0x00


	//----- nvinfo : EIATTR_KPARAM_INFO
	.align		4
.L_11:
        /*0028*/ 	.byte	0x04, 0x17
        /*002a*/ 	.short	(.L_13 - .L_12)
.L_12:
        /*002c*/ 	.word	0x00000000
        /*0030*/ 	.short	0x000b
        /*0032*/ 	.short	0x0038
        /*0034*/ 	.byte	0x00, 0xf0, 0x11, 0x00


	//----- nvinfo : EIATTR_KPARAM_INFO
	.align		4
.L_13:
        /*0038*/ 	.byte	0x04, 0x17
        /*003a*/ 	.short	(.L_15 - .L_14)
.L_14:
        /*003c*/ 	.word	0x00000000
        /*0040*/ 	.short	0x000a
        /*0042*/ 	.short	0x0034
        /*0044*/ 	.byte	0x00, 0xf0, 0x11, 0x00


	//----- nvinfo : EIATTR_KPARAM_INFO
	.align		4
.L_15:
        /*0048*/ 	.byte	0x04, 0x17
        /*004a*/ 	.short	(.L_17 - .L_16)
.L_16:
        /*004c*/ 	.word	0x00000000
        /*0050*/ 	.short	0x0009
        /*0052*/ 	.short	0x0030
        /*0054*/ 	.byte	0x00, 0xf0, 0x11, 0x00


	//----- nvinfo : EIATTR_KPARAM_INFO
	.align		4
.L_17:
        /*0058*/ 	.byte	0x04, 0x17
        /*005a*/ 	.short	(.L_19 - .L_18)
.L_18:
        /*005c*/ 	.word	0x00000000
        /*0060*/ 	.short	0x0008
        /*0062*/ 	.short	0x002c
        /*0064*/ 	.byte	0x00, 0xf0, 0x11, 0x00


	//----- nvinfo : EIATTR_KPARAM_INFO
	.align		4
.L_19:
        /*0068*/ 	.byte	0x04, 0x17
        /*006a*/ 	.short	(.L_21 - .L_20)
.L_20:
        /*006c*/ 	.word	0x00000000
        /*0070*/ 	.short	0x0007
        /*0072*/ 	.short	0x0028
        /*0074*/ 	.byte	0x00, 0xf0, 0x11, 0x00


	//----- nvinfo : EIATTR_KPARAM_INFO
	.align		4
.L_21:
        /*0078*/ 	.byte	0x04, 0x17
        /*007a*/ 	.short	(.L_23 - .L_22)
.L_22:
        /*007c*/ 	.word	0x00000000
        /*0080*/ 	.short	0x0006
        /*0082*/ 	.short	0x0024
        /*0084*/ 	.byte	0x00, 0xf0, 0x11, 0x00


	//----- nvinfo : EIATTR_KPARAM_INFO
	.align		4
.L_23:
        /*0088*/ 	.byte	0x04, 0x17
        /*008a*/ 	.short	(.L_25 - .L_24)
.L_24:
        /*008c*/ 	.word	0x00000000
        /*0090*/ 	.short	0x0005
        /*0092*/ 	.short	0x0020
        /*0094*/ 	.byte	0x00, 0xf0, 0x11, 0x00


	//----- nvinfo : EIATTR_KPARAM_INFO
	.align		4
.L_25:
        /*0098*/ 	.byte	0x04, 0x17
        /*009a*/ 	.short	(.L_27 - .L_26)
.L_26:
        /*009c*/ 	.word	0x00000000
        /*00a0*/ 	.short	0x0004
        /*00a2*/ 	.short	0x001c
        /*00a4*/ 	.byte	0x00, 0xf0, 0x11, 0x00


	//----- nvinfo : EIATTR_KPARAM_INFO
	.align		4
.L_27:
        /*00a8*/ 	.byte	0x04, 0x17
        /*00aa*/ 	.short	(.L_29 - .L_28)
.L_28:
        /*00ac*/ 	.word	0x00000000
        /*00b0*/ 	.short	0x0003
        /*00b2*/ 	.short	0x0018
        /*00b4*/ 	.byte	0x00, 0xf0, 0x11, 0x00


	//----- nvinfo : EIATTR_KPARAM_INFO
	.align		4
.L_29:
        /*00b8*/ 	.byte	0x04, 0x17
        /*00ba*/ 	.short	(.L_31 - .L_30)
.L_30:
        /*00bc*/ 	.word	0x00000000
        /*00c0*/ 	.short	0x0002
        /*00c2*/ 	.short	0x0010
        /*00c4*/ 	.byte	0x00, 0xf4, 0x21, 0x00


	//----- nvinfo : EIATTR_KPARAM_INFO
	.align		4
.L_31:
        /*00c8*/ 	.byte	0x04, 0x17
        /*00ca*/ 	.short	(.L_33 - .L_32)
.L_32:
        /*00cc*/ 	.word	0x00000000
        /*00d0*/ 	.short	0x0001
        /*00d2*/ 	.short	0x0008
        /*00d4*/ 	.byte	0x00, 0xf4, 0x21, 0x00


	//----- nvinfo : EIATTR_KPARAM_INFO
	.align		4
.L_33:
        /*00d8*/ 	.byte	0x04, 0x17
        /*00da*/ 	.short	(.L_35 - .L_34)
.L_34:
        /*00dc*/ 	.word	0x00000000
        /*00e0*/ 	.short	0x0000
        /*00e2*/ 	.short	0x0000
        /*00e4*/ 	.byte	0x00, 0xf4, 0x21, 0x00


	//----- nvinfo : EIATTR_SPARSE_MMA_MASK
	.align		4
.L_35:
        /*00e8*/ 	.byte	0x03, 0x50
        /*00ea*/ 	.short	0x0000


	//----- nvinfo : EIATTR_MAXREG_COUNT
	.align		4
        /*00ec*/ 	.byte	0x03, 0x1b
        /*00ee*/ 	.short	0x00ff


	//----- nvinfo : EIATTR_NUM_BARRIERS
	.align		4
        /*00f0*/ 	.byte	0x02, 0x4c
        /*00f2*/ 	.byte	0x01
	.zero		1


	//----- nvinfo : EIATTR_ANNOTATIONS
	.align		4
        /*00f4*/ 	.byte	0x04, 0x55
        /*00f6*/ 	.short	(.L_37 - .L_36)


	//   ....[0]....
.L_36:
        /*00f8*/ 	.word	0x00000001
        /*00fc*/ 	.byte	0xc0, 0x05, 0x00, 0x00, 0x01, 0x00, 0x00, 0x00, 0xf0, 0x25, 0x00, 0x00, 0x01, 0x00, 0x00, 0x00
        /* <DEDUP_REMOVED lines=105> */
        /*079c*/ 	.byte	0x40, 0x77, 0x00, 0x00, 0x01, 0x00, 0x00, 0x00, 0x10, 0x94, 0x00, 0x00


	//----- nvinfo : EIATTR_MERCURY_ISA_VERSION
	.align		4
.L_37:
        /*07a8*/ 	.byte	0x03, 0x5f
        /*07aa*/ 	.short	0x0101


	//----- nvinfo : EIATTR_EXIT_INSTR_OFFSETS
	.align		4
        /*07ac*/ 	.byte	0x04, 0x1c
        /*07ae*/ 	.short	(.L_39 - .L_38)


	//   ....[0]....
.L_38:
        /*07b0*/ 	.word	0x0000a030


	//   ....[1]....
        /*07b4*/ 	.word	0x0000a060


	//----- nvinfo : EIATTR_REQNTID
	.align		4
.L_39:
        /*07b8*/ 	.byte	0x04, 0x10
        /*07ba*/ 	.short	(.L_41 - .L_40)
.L_40:
        /*07bc*/ 	.word	0x00000040
        /*07c0*/ 	.word	0x00000001
        /*07c4*/ 	.word	0x00000001


	//----- nvinfo : EIATTR_CBANK_PARAM_SIZE
	.align		4
.L_41:
        /*07c8*/ 	.byte	0x03, 0x19
        /*07ca*/ 	.short	0x0050


	//----- nvinfo : EIATTR_PARAM_CBANK
	.align		4
        /*07cc*/ 	.byte	0x04, 0x0a
        /*07ce*/ 	.short	(.L_43 - .L_42)
	.align		4
.L_42:
        /*07d0*/ 	.word	index@(.nv.constant0.matmul_kernel)
        /*07d4*/ 	.short	0x0210
        /*07d6*/ 	.short	0x0050


	//----- nvinfo : EIATTR_SW_WAR
	.align		4
.L_43:
        /*07d8*/ 	.byte	0x04, 0x36
        /*07da*/ 	.short	(.L_45 - .L_44)
.L_44:
        /*07dc*/ 	.word	0x00000008
.L_45:


//--------------------- .nv.callgraph             --------------------------
	.section	.nv.callgraph,"",@"SHT_CUDA_CALLGRAPH"
	.align	4
	.sectionentsize	8
	.align		4
        /*0000*/ 	.word	0x00000000
	.align		4
        /*0004*/ 	.word	0xffffffff
	.align		4
        /*0008*/ 	.word	0x00000000
	.align		4
        /*000c*/ 	.word	0xfffffffe
	.align		4
        /*0010*/ 	.word	0x00000000
	.align		4
        /*0014*/ 	.word	0xfffffffd
	.align		4
        /*0018*/ 	.word	0x00000000
	.align		4
        /*001c*/ 	.word	0xfffffffc


//--------------------- .text.matmul_kernel       --------------------------
	.section	.text.matmul_kernel,"ax",@progbits
	.align	128
        .global         matmul_kernel
        .type           matmul_kernel,@function
        .size           matmul_kernel,(.L_x_3 - matmul_kernel)
        .other          matmul_kernel,@"STO_CUDA_ENTRY STV_DEFAULT"
matmul_kernel:
.text.matmul_kernel:
[----:B------:R-:W0:Y:S08]  /*0000*/  LDC R1, c[0x0][0x28] ;  /* 0x00000a00ff017b82 */ /* 0x000e300000000800 */
[----:B------:R-:W1:Y:S01]  /*0010*/  LDC.64 R32, c[0x0][0x228] ;  /* 0x00008a00ff207b82 */ /* 0x000e620000000a00 */
[----:B------:R-:W2:Y:S01]  /*0020*/  S2R R5, SR_CTAID.X ;  /* 0x0000000000057919 */ /* 0x000ea20000002500 */
[----:B0-----:R-:W-:Y:S01]  /*0030*/  VIADD R1, R1, 0xfffffe50 ;  /* 0xfffffe5001017836 */ /* 0x001fe20000000000 */
[----:B------:R-:W-:Y:S01]  /*0040*/  UMOV UR4, 0x400 ;  /* 0x0000040000047882 */ /* 0x000fe20000000000 */
[----:B------:R-:W-:Y:S01]  /*0050*/  ULDC.64 UR8, c[0x0][0x208] ;  /* 0x0000820000087ab9 */ /* 0x000fe20000000a00 */
[----:B------:R-:W0:Y:S01]  /*0060*/  S2R R53, SR_TID.X ;  /* 0x0000000000357919 */ /* 0x000e220000002100 */
[----:B------:R-:W-:-:S02]  /*0070*/  CS2R R68, SRZ ;  /* 0x0000000000447805 */ /* 0x000fc4000001ff00 */
[----:B------:R-:W-:Y:S01]  /*0080*/  CS2R R70, SRZ ;  /* 0x0000000000467805 */ /* 0x000fe2000001ff00 */
[----:B------:R-:W3:Y:S01]  /*0090*/  LDC R40, c[0x0][0x230] ;  /* 0x00008c00ff287b82 */ /* 0x000ee20000000800 */
[----:B------:R-:W-:Y:S02]  /*00a0*/  CS2R R76, SRZ ;  /* 0x00000000004c7805 */ /* 0x000fe4000001ff00 */
[----:B------:R-:W-:Y:S02]  /*00b0*/  CS2R R78, SRZ ;  /* 0x00000000004e7805 */ /* 0x000fe4000001ff00 */
[----:B------:R-:W-:Y:S02]  /*00c0*/  CS2R R80, SRZ ;  /* 0x0000000000507805 */ /* 0x000fe4000001ff00 */
[----:B------:R-:W-:Y:S02]  /*00d0*/  CS2R R82, SRZ ;  /* 0x0000000000527805 */ /* 0x000fe4000001ff00 */
[----:B------:R-:W-:-:S02]  /*00e0*/  CS2R R64, SRZ ;  /* 0x0000000000407805 */ /* 0x000fc4000001ff00 */
[----:B------:R-:W-:Y:S01]  /*00f0*/  CS2R R66, SRZ ;  /* 0x0000000000427805 */ /* 0x000fe2000001ff00 */
[----:B------:R-:W4:Y:S01]  /*0100*/  S2UR UR5, SR_CgaCtaId ;  /* 0x00000000000579c3 */ /* 0x000f220000008800 */
[----:B-1----:R-:W-:-:S05]  /*0110*/  VIADD R0, R33, 0x1f ;  /* 0x0000001f21007836 */ /* 0x002fca0000000000 */
[----:B------:R-:W-:Y:S01]  /*0120*/  SHF.R.S32.HI R3, RZ, 0x1f, R0 ;  /* 0x0000001fff037819 */ /* 0x000fe20000011400 */
[----:B---3--:R-:W-:-:S03]  /*0130*/  VIADD R40, R40, 0x7f ;  /* 0x0000007f28287836 */ /* 0x008fc60000000000 */
[----:B------:R-:W-:Y:S02]  /*0140*/  LEA.HI R3, R3, R0, RZ, 0x5 ;  /* 0x0000000003037211 */ /* 0x000fe400078f28ff */
[----:B--2---:R-:W-:Y:S02]  /*0150*/  IABS R8, R5 ;  /* 0x0000000500087213 */ /* 0x004fe40000000000 */
[----:B------:R-:W-:Y:S01]  /*0160*/  SHF.R.S32.HI R3, RZ, 0x5, R3 ;  /* 0x00000005ff037819 */ /* 0x000fe20000011403 */
[----:B----4-:R-:W-:-:S04]  /*0170*/  ULEA UR4, UR5, UR4, 0x18 ;  /* 0x0000000405047291 */ /* 0x010fc8000f8ec03f */
[----:B------:R-:W-:-:S05]  /*0180*/  IMAD.SHL.U32 R4, R3, 0x8, RZ ;  /* 0x0000000803047824 */ /* 0x000fca00078e00ff */
[-C--:B------:R-:W-:Y:S02]  /*0190*/  IABS R7, R4.reuse ;  /* 0x0000000400077213 */ /* 0x080fe40000000000 */
[----:B------:R-:W-:Y:S02]  /*01a0*/  IABS R10, R4 ;  /* 0x00000004000a7213 */ /* 0x000fe40000000000 */
[----:B------:R-:W1:Y:S08]  /*01b0*/  I2F.RP R0, R7 ;  /* 0x0000000700007306 */ /* 0x000e700000209400 */
[----:B-1----:R-:W1:Y:S02]  /*01c0*/  MUFU.RCP R0, R0 ;  /* 0x0000000000007308 */ /* 0x002e640000001000 */
[----:B-1----:R-:W-:-:S02]  /*01d0*/  VIADD R2, R0, 0xffffffe ;  /* 0x0ffffffe00027836 */ /* 0x002fc40000000000 */
[----:B------:R-:W-:-:S04]  /*01e0*/  IMAD.MOV R0, RZ, RZ, -R10 ;  /* 0x000000ffff007224 */ /* 0x000fc800078e0a0a */
[----:B------:R1:W2:Y:S02]  /*01f0*/  F2I.FTZ.U32.TRUNC.NTZ R3, R2 ;  /* 0x0000000200037305 */ /* 0x0002a4000021f000 */
[----:B-1----:R-:W-:Y:S02]  /*0200*/  IMAD.MOV.U32 R2, RZ, RZ, RZ ;  /* 0x000000ffff027224 */ /* 0x002fe400078e00ff */
[----:B--2---:R-:W-:-:S04]  /*0210*/  IMAD.MOV R6, RZ, RZ, -R3 ;  /* 0x000000ffff067224 */ /* 0x004fc800078e0a03 */
[----:B------:R-:W-:Y:S02]  /*0220*/  IMAD R9, R6, R7, RZ ;  /* 0x0000000706097224 */ /* 0x000fe400078e02ff */
[----:B------:R-:W-:Y:S02]  /*0230*/  IMAD.MOV.U32 R6, RZ, RZ, R8 ;  /* 0x000000ffff067224 */ /* 0x000fe400078e0008 */
[----:B------:R-:W-:-:S06]  /*0240*/  IMAD.HI.U32 R3, R3, R9, R2 ;  /* 0x0000000903037227 */ /* 0x000fcc00078e0002 */
[----:B------:R-:W-:-:S04]  /*0250*/  IMAD.HI.U32 R3, R3, R6, RZ ;  /* 0x0000000603037227 */ /* 0x000fc800078e00ff */
[----:B------:R-:W-:-:S05]  /*0260*/  IMAD R0, R3, R0, R6 ;  /* 0x0000000003007224 */ /* 0x000fca00078e0206 */
[----:B------:R-:W-:-:S13]  /*0270*/  ISETP.GT.U32.AND P1, PT, R7, R0, PT ;  /* 0x000000000700720c */ /* 0x000fda0003f24070 */
[----:B------:R-:W-:Y:S02]  /*0280*/  @!P1 IMAD.IADD R0, R0, 0x1, -R7 ;  /* 0x0000000100009824 */ /* 0x000fe400078e0a07 */
[----:B------:R-:W-:Y:S01]  /*0290*/  @!P1 VIADD R3, R3, 0x1 ;  /* 0x0000000103039836 */ /* 0x000fe20000000000 */
[----:B------:R-:W-:Y:S02]  /*02a0*/  ISETP.NE.AND P1, PT, R4, RZ, PT ;  /* 0x000000ff0400720c */ /* 0x000fe40003f25270 */
[----:B------:R-:W-:Y:S02]  /*02b0*/  ISETP.GE.U32.AND P0, PT, R0, R7, PT ;  /* 0x000000070000720c */ /* 0x000fe40003f06070 */
[----:B------:R-:W-:-:S04]  /*02c0*/  LOP3.LUT R0, R5, R4, RZ, 0x3c, !PT ;  /* 0x0000000405007212 */ /* 0x000fc800078e3cff */
[----:B------:R-:W-:Y:S01]  /*02d0*/  ISETP.GE.AND P2, PT, R0, RZ, PT ;  /* 0x000000ff0000720c */ /* 0x000fe20003f46270 */
[----:B------:R-:W-:-:S06]  /*02e0*/  VIADD R0, R32, 0x1f ;  /* 0x0000001f20007836 */ /* 0x000fcc0000000000 */
[----:B------:R-:W-:-:S04]  /*02f0*/  @P0 VIADD R3, R3, 0x1 ;  /* 0x0000000103030836 */ /* 0x000fc80000000000 */
[----:B------:R-:W-:Y:S01]  /*0300*/  IMAD.MOV.U32 R2, RZ, RZ, R3 ;  /* 0x000000ffff027224 */ /* 0x000fe200078e0003 */
[----:B------:R-:W-:-:S03]  /*0310*/  SHF.R.S32.HI R3, RZ, 0x1f, R0 ;  /* 0x0000001fff037819 */ /* 0x000fc60000011400 */
[----:B------:R-:W-:Y:S01]  /*0320*/  @!P2 IMAD.MOV R2, RZ, RZ, -R2 ;  /* 0x000000ffff02a224 */ /* 0x000fe200078e0a02 */
[----:B------:R-:W-:Y:S02]  /*0330*/  @!P1 LOP3.LUT R2, RZ, R4, RZ, 0x33, !PT ;  /* 0x00000004ff029212 */ /* 0x000fe400078e33ff */
[----:B------:R-:W-:-:S03]  /*0340*/  LEA.HI R3, R3, R0, RZ, 0x5 ;  /* 0x0000000003037211 */ /* 0x000fc600078f28ff */
[----:B------:R-:W-:Y:S02]  /*0350*/  IMAD.SHL.U32 R6, R2, 0x8, RZ ;  /* 0x0000000802067824 */ /* 0x000fe400078e00ff */
[----:B------:R-:W-:-:S03]  /*0360*/  IMAD.MOV R2, RZ, RZ, -R2 ;  /* 0x000000ffff027224 */ /* 0x000fc600078e0a02 */
[----:B------:R-:W-:Y:S01]  /*0370*/  LEA.HI.SX32 R3, R3, -R6, 0x1b ;  /* 0x8000000603037211 */ /* 0x000fe200078fdaff */
[----:B------:R-:W-:-:S03]  /*0380*/  IMAD R4, R4, R2, R5 ;  /* 0x0000000204047224 */ /* 0x000fc600078e0205 */
[----:B------:R-:W-:Y:S02]  /*0390*/  VIMNMX R11, R3, 0x8, PT ;  /* 0x00000008030b7848 */ /* 0x000fe40003fe0100 */
[----:B------:R-:W-:Y:S02]  /*03a0*/  IABS R9, R4 ;  /* 0x0000000400097213 */ /* 0x000fe40000000000 */
[----:B------:R-:W-:-:S04]  /*03b0*/  IABS R7, R11 ;  /* 0x0000000b00077213 */ /* 0x000fc80000000000 */
[----:B------:R-:W1:Y:S08]  /*03c0*/  I2F.RP R0, R7 ;  /* 0x0000000700007306 */ /* 0x000e700000209400 */
[----:B-1----:R-:W1:Y:S02]  /*03d0*/  MUFU.RCP R0, R0 ;  /* 0x0000000000007308 */ /* 0x002e640000001000 */
[----:B-1----:R-:W-:-:S06]  /*03e0*/  VIADD R3, R0, 0xffffffe ;  /* 0x0ffffffe00037836 */ /* 0x002fcc0000000000 */
[----:B------:R-:W1:Y:S02]  /*03f0*/  F2I.FTZ.U32.TRUNC.NTZ R3, R3 ;  /* 0x0000000300037305 */ /* 0x000e64000021f000 */
[----:B-1----:R-:W-:-:S04]  /*0400*/  IMAD.MOV R8, RZ, RZ, -R3 ;  /* 0x000000ffff087224 */ /* 0x002fc800078e0a03 */
[----:B------:R-:W-:Y:S01]  /*0410*/  IMAD.MOV.U32 R2, RZ, RZ, R8 ;  /* 0x000000ffff027224 */ /* 0x000fe200078e0008 */
[----:B------:R-:W-:-:S03]  /*0420*/  IABS R8, R11 ;  /* 0x0000000b00087213 */ /* 0x000fc60000000000 */
[----:B------:R-:W-:Y:S02]  /*0430*/  IMAD R5, R2, R7, RZ ;  /* 0x0000000702057224 */ /* 0x000fe400078e02ff */
[----:B------:R-:W-:Y:S02]  /*0440*/  IMAD.MOV.U32 R2, RZ, RZ, RZ ;  /* 0x000000ffff027224 */ /* 0x000fe400078e00ff */
[----:B------:R-:W-:Y:S01]  /*0450*/  IMAD.MOV R0, RZ, RZ, -R8 ;  /* 0x000000ffff007224 */ /* 0x000fe200078e0a08 */
[----:B0-----:R-:W-:Y:S01]  /*0460*/  SHF.R.U32.HI R8, RZ, 0x5, R53 ;  /* 0x00000005ff087819 */ /* 0x001fe20000011635 */
[----:B------:R-:W-:Y:S01]  /*0470*/  IMAD.HI.U32 R2, R3, R5, R2 ;  /* 0x0000000503027227 */ /* 0x000fe200078e0002 */
[----:B------:R-:W-:Y:S02]  /*0480*/  LOP3.LUT R3, R53, 0x1f, RZ, 0xc0, !PT ;  /* 0x0000001f35037812 */ /* 0x000fe400078ec0ff */
[----:B------:R-:W-:-:S03]  /*0490*/  SGXT.U32 R8, R8, 0x1 ;  /* 0x000000010808781a */ /* 0x000fc60000000000 */
        /* <DEDUP_REMOVED lines=8> */
[----:B------:R-:W-:-:S07]  /*0520*/  ISETP.GE.AND P2, PT, R0, RZ, PT ;  /* 0x000000ff0000720c */ /* 0x000fce0003f46270 */
[----:B------:R-:W-:Y:S01]  /*0530*/  @P0 VIADD R2, R2, 0x1 ;  /* 0x0000000102020836 */ /* 0x000fe20000000000 */
[----:B------:R-:W-:-:S05]  /*0540*/  ISETP.GE.AND P0, PT, R40, 0x80, PT ;  /* 0x000000802800780c */ /* 0x000fca0003f06270 */
[----:B------:R-:W-:Y:S01]  /*0550*/  @!P2 IMAD.MOV R2, RZ, RZ, -R2 ;  /* 0x000000ffff02a224 */ /* 0x000fe200078e0a02 */
[----:B------:R-:W-:-:S05]  /*0560*/  @!P1 LOP3.LUT R2, RZ, R11, RZ, 0x33, !PT ;  /* 0x0000000bff029212 */ /* 0x000fca00078e33ff */
[----:B------:R-:W-:Y:S02]  /*0570*/  IMAD.MOV R0, RZ, RZ, -R2 ;  /* 0x000000ffff007224 */ /* 0x000fe400078e0a02 */
[----:B------:R-:W-:Y:S02]  /*0580*/  IMAD.SHL.U32 R7, R2, 0x20, RZ ;  /* 0x0000002002077824 */ /* 0x000fe400078e00ff */
[----:B------:R-:W-:-:S04]  /*0590*/  IMAD R0, R11, R0, R4 ;  /* 0x000000000b007224 */ /* 0x000fc800078e0204 */
[----:B------:R-:W-:-:S04]  /*05a0*/  IMAD.IADD R0, R6, 0x1, R0 ;  /* 0x0000000106007824 */ /* 0x000fc800078e0200 */
[----:B------:R-:W-:-:S05]  /*05b0*/  IMAD R13, R0, 0x20, R3 ;  /* 0x00000020000d7824 */ /* 0x000fca00078e0203 */
[----:B------:R0:W-:Y:S01]  /*05c0*/  STL [R1+0x1a8], R13 ;  /* 0x0001a80d01007387 */ /* 0x0001e20000100800 */
[----:B------:R-:W-:Y:S05]  /*05d0*/  @!P0 BRA `(.L_x_0) ;  /* 0x0000008c008c8947 */ /* 0x000fea0003800000 */
[----:B------:R-:W-:Y:S01]  /*05e0*/  IABS R9, R32 ;  /* 0x0000002000097213 */ /* 0x000fe20000000000 */
[C---:B------:R-:W-:Y:S01]  /*05f0*/  VIADD R14, R7.reuse, 0x1d ;  /* 0x0000001d070e7836 */ /* 0x040fe20000000000 */
[----:B------:R-:W-:Y:S01]  /*0600*/  IABS R43, R33 ;  /* 0x00000021002b7213 */ /* 0x000fe20000000000 */
[C---:B------:R-:W-:Y:S01]  /*0610*/  VIADD R15, R7.reuse, 0x1c ;  /* 0x0000001c070f7836 */ /* 0x040fe20000000000 */
[----:B------:R-:W1:Y:S01]  /*0620*/  I2F.RP R0, R9 ;  /* 0x0000000900007306 */ /* 0x000e620000209400 */
[----:B------:R-:W-:Y:S01]  /*0630*/  IABS R12, R13 ;  /* 0x0000000d000c7213 */ /* 0x000fe20000000000 */
[----:B------:R-:W-:Y:S01]  /*0640*/  VIADD R16, R7, 0x1b ;  /* 0x0000001b07107836 */ /* 0x000fe20000000000 */
[----:B------:R-:W-:Y:S01]  /*0650*/  ISETP.GE.AND P4, PT, R13, RZ, PT ;  /* 0x000000ff0d00720c */ /* 0x000fe20003f86270 */
[C---:B------:R-:W-:Y:S01]  /*0660*/  VIADD R17, R7.reuse, 0x1a ;  /* 0x0000001a07117836 */ /* 0x040fe20000000000 */
[----:B------:R-:W-:Y:S01]  /*0670*/  ISETP.NE.AND P3, PT, R32, RZ, PT ;  /* 0x000000ff2000720c */ /* 0x000fe20003f65270 */
[C---:B------:R-:W-:Y:S01]  /*0680*/  VIADD R18, R7.reuse, 0x19 ;  /* 0x0000001907127836 */ /* 0x040fe20000000000 */
[----:B------:R-:W-:Y:S01]  /*0690*/  IABS R41, R7 ;  /* 0x0000000700297213 */ /* 0x000fe20000000000 */
[----:B------:R-:W2:Y:S01]  /*06a0*/  I2F.RP R6, R43 ;  /* 0x0000002b00067306 */ /* 0x000ea20000209400 */
[----:B0-----:R-:W-:Y:S01]  /*06b0*/  IABS R13, R17 ;  /* 0x00000011000d7213 */ /* 0x001fe20000000000 */
[C---:B------:R-:W-:Y:S01]  /*06c0*/  VIADD R19, R7.reuse, 0x18 ;  /* 0x0000001807137836 */ /* 0x040fe20000000000 */
[----:B------:R-:W-:Y:S01]  /*06d0*/  ULDC UR6, c[0x0][0x234] ;  /* 0x00008d0000067ab9 */ /* 0x000fe20000000800 */
[C---:B------:R-:W-:Y:S01]  /*06e0*/  VIADD R20, R7.reuse, 0x16 ;  /* 0x0000001607147836 */ /* 0x040fe20000000000 */
[----:B------:R-:W-:Y:S01]  /*06f0*/  ULDC UR5, c[0x0][0x23c] ;  /* 0x00008f0000057ab9 */ /* 0x000fe20000000800 */
[C---:B------:R-:W-:Y:S01]  /*0700*/  VIADD R21, R7.reuse, 0x15 ;  /* 0x0000001507157836 */ /* 0x040fe20000000000 */
[----:B------:R-:W-:Y:S01]  /*0710*/  ULDC UR7, c[0x0][0x240] ;  /* 0x0000900000077ab9 */ /* 0x000fe20000000800 */
[----:B-1----:R-:W0:Y:S01]  /*0720*/  MUFU.RCP R0, R0 ;  /* 0x0000000000007308 */ /* 0x002e220000001000 */
[C---:B------:R-:W-:Y:S01]  /*0730*/  VIADD R22, R7.reuse, 0x14 ;  /* 0x0000001407167836 */ /* 0x040fe20000000000 */
[C---:B------:R-:W-:Y:S01]  /*0740*/  LOP3.LUT R100, R8.reuse, 0x5e, RZ, 0xfc, !PT ;  /* 0x0000005e08647812 */ /* 0x040fe200078efcff */
[C---:B------:R-:W-:Y:S01]  /*0750*/  VIADD R23, R7.reuse, 0x13 ;  /* 0x0000001307177836 */ /* 0x040fe20000000000 */
[C---:B------:R-:W-:Y:S01]  /*0760*/  LOP3.LUT R101, R8.reuse, 0x60, RZ, 0xfc, !PT ;  /* 0x0000006008657812 */ /* 0x040fe200078efcff */
[C---:B------:R-:W-:Y:S01]  /*0770*/  VIADD R24, R7.reuse, 0x12 ;  /* 0x0000001207187836 */ /* 0x040fe20000000000 */
[C---:B------:R-:W-:Y:S01]  /*0780*/  LOP3.LUT R97, R8.reuse, 0x58, RZ, 0xfc, !PT ;  /* 0x0000005808617812 */ /* 0x040fe200078efcff */
[C---:B------:R-:W-:Y:S01]  /*0790*/  VIADD R26, R7.reuse, 0x11 ;  /* 0x00000011071a7836 */ /* 0x040fe20000000000 */
[----:B--2---:R-:W1:Y:S01]  /*07a0*/  MUFU.RCP R6, R6 ;  /* 0x0000000600067308 */ /* 0x004e620000001000 */
[C---:B------:R-:W-:Y:S01]  /*07b0*/  VIADD R27, R7.reuse, 0x10 ;  /* 0x00000010071b7836 */ /* 0x040fe20000000000 */
[C---:B------:R-:W-:Y:S01]  /*07c0*/  LOP3.LUT R98, R8.reuse, 0x5a, RZ, 0xfc, !PT ;  /* 0x0000005a08627812 */ /* 0x040fe200078efcff */
[C---:B------:R-:W-:Y:S01]  /*07d0*/  VIADD R28, R7.reuse, 0xf ;  /* 0x0000000f071c7836 */ /* 0x040fe20000000000 */
[C---:B------:R-:W-:Y:S01]  /*07e0*/  LOP3.LUT R99, R8.reuse, 0x5c, RZ, 0xfc, !PT ;  /* 0x0000005c08637812 */ /* 0x040fe200078efcff */
[C---:B------:R-:W-:Y:S01]  /*07f0*/  VIADD R29, R7.reuse, 0xe ;  /* 0x0000000e071d7836 */ /* 0x040fe20000000000 */
[C---:B------:R-:W-:Y:S01]  /*0800*/  LOP3.LUT R92, R8.reuse, 0x52, RZ, 0xfc, !PT ;  /* 0x00000052085c7812 */ /* 0x040fe200078efcff */
[C---:B------:R-:W-:Y:S01]  /*0810*/  VIADD R44, R7.reuse, 0x9 ;  /* 0x00000009072c7836 */ /* 0x040fe20000000000 */
[----:B------:R-:W-:Y:S01]  /*0820*/  LOP3.LUT R95, R8, 0x54, RZ, 0xfc, !PT ;  /* 0x00000054085f7812 */ /* 0x000fe200078efcff */
[----:B0-----:R-:W-:Y:S01]  /*0830*/  VIADD R2, R0, 0xffffffe ;  /* 0x0ffffffe00027836 */ /* 0x001fe20000000000 */
[----:B------:R-:W-:Y:S01]  /*0840*/  IABS R25, R29 ;  /* 0x0000001d00197213 */ /* 0x000fe20000000000 */
[C---:B------:R-:W-:Y:S01]  /*0850*/  VIADD R42, R7.reuse, 0xa ;  /* 0x0000000a072a7836 */ /* 0x040fe20000000000 */
[----:B------:R-:W-:Y:S01]  /*0860*/  IABS R34, R44 ;  /* 0x0000002c00227213 */ /* 0x000fe20000000000 */
[----:B------:R0:W2:Y:S01]  /*0870*/  F2I.FTZ.U32.TRUNC.NTZ R3, R2 ;  /* 0x0000000200037305 */ /* 0x0000a2000021f000 */
[C---:B------:R-:W-:Y:S01]  /*0880*/  VIADD R46, R7.reuse, 0x7 ;  /* 0x00000007072e7836 */ /* 0x040fe20000000000 */
[----:B------:R-:W-:Y:S01]  /*0890*/  LOP3.LUT R96, R8, 0x56, RZ, 0xfc, !PT ;  /* 0x0000005608607812 */ /* 0x000fe200078efcff */
[C---:B------:R-:W-:Y:S01]  /*08a0*/  VIADD R47, R7.reuse, 0x6 ;  /* 0x00000006072f7836 */ /* 0x040fe20000000000 */
[----:B------:R-:W-:Y:S01]  /*08b0*/  IABS R31, R42 ;  /* 0x0000002a001f7213 */ /* 0x000fe20000000000 */
[----:B-1----:R-:W-:Y:S01]  /*08c0*/  VIADD R4, R6, 0xffffffe ;  /* 0x0ffffffe06047836 */ /* 0x002fe20000000000 */
[C---:B------:R-:W-:Y:S01]  /*08d0*/  LOP3.LUT R89, R8.reuse, 0x4c, RZ, 0xfc, !PT ;  /* 0x0000004c08597812 */ /* 0x040fe200078efcff */
[C---:B------:R-:W-:Y:S01]  /*08e0*/  VIADD R45, R7.reuse, 0x8 ;  /* 0x00000008072d7836 */ /* 0x040fe20000000000 */
[----:B------:R-:W-:Y:S01]  /*08f0*/  IABS R35, R47 ;  /* 0x0000002f00237213 */ /* 0x000fe20000000000 */
[----:B------:R1:W3:Y:S01]  /*0900*/  F2I.FTZ.U32.TRUNC.NTZ R5, R4 ;  /* 0x0000000400057305 */ /* 0x0002e2000021f000 */
[----:B0-----:R-:W-:Y:S01]  /*0910*/  IMAD.MOV.U32 R2, RZ, RZ, RZ ;  /* 0x000000ffff027224 */ /* 0x001fe200078e00ff */
[C---:B------:R-:W-:Y:S01]  /*0920*/  LOP3.LUT R90, R8.reuse, 0x4e, RZ, 0xfc, !PT ;  /* 0x0000004e085a7812 */ /* 0x040fe200078efcff */
[C---:B------:R-:W-:Y:S01]  /*0930*/  VIADD R49, R7.reuse, 0x4 ;  /* 0x0000000407317836 */ /* 0x040fe20000000000 */
[C---:B------:R-:W-:Y:S01]  /*0940*/  LOP3.LUT R91, R8.reuse, 0x50, RZ, 0xfc, !PT ;  /* 0x00000050085b7812 */ /* 0x040fe200078efcff */
[----:B------:R-:W-:Y:S01]  /*0950*/  VIADD R48, R7, 0x5 ;  /* 0x0000000507307836 */ /* 0x000fe20000000000 */
[----:B------:R-:W-:Y:S01]  /*0960*/  LOP3.LUT R86, R8, 0x46, RZ, 0xfc, !PT ;  /* 0x0000004608567812 */ /* 0x000fe200078efcff */
[--C-:B--2---:R-:W-:Y:S01]  /*0970*/  IMAD.MOV R10, RZ, RZ, -R3.reuse ;  /* 0x000000ffff0a7224 */ /* 0x104fe200078e0a03 */
[----:B------:R-:W-:Y:S01]  /*0980*/  IABS R38, R49 ;  /* 0x0000003100267213 */ /* 0x000fe20000000000 */
[----:B-1----:R-:W-:Y:S01]  /*0990*/  IMAD.MOV.U32 R4, RZ, RZ, RZ ;  /* 0x000000ffff047224 */ /* 0x002fe200078e00ff */
[----:B------:R-:W-:Y:S01]  /*09a0*/  IABS R37, R48 ;  /* 0x0000003000257213 */ /* 0x000fe20000000000 */
[----:B------:R-:W-:Y:S01]  /*09b0*/  IMAD R11, R10, R9, RZ ;  /* 0x000000090a0b7224 */ /* 0x000fe200078e02ff */
[C---:B------:R-:W-:Y:S01]  /*09c0*/  LOP3.LUT R87, R8.reuse, 0x48, RZ, 0xfc, !PT ;  /* 0x0000004808577812 */ /* 0x040fe200078efcff */
[----:B------:R-:W-:Y:S01]  /*09d0*/  IMAD.MOV.U32 R10, RZ, RZ, R12 ;  /* 0x000000ffff0a7224 */ /* 0x000fe200078e000c */
[C---:B------:R-:W-:Y:S01]  /*09e0*/  LOP3.LUT R88, R8.reuse, 0x4a, RZ, 0xfc, !PT ;  /* 0x0000004a08587812 */ /* 0x040fe200078efcff */
[----:B------:R-:W-:Y:S01]  /*09f0*/  IMAD.HI.U32 R3, R3, R11, R2 ;  /* 0x0000000b03037227 */ /* 0x000fe200078e0002 */
[C---:B------:R-:W-:Y:S01]  /*0a00*/  LOP3.LUT R83, R8.reuse, 0x40, RZ, 0xfc, !PT ;  /* 0x0000004008537812 */ /* 0x040fe200078efcff */
[----:B------:R-:W-:Y:S01]  /*0a10*/  ULDC.64 UR10, c[0x0][0x210] ;  /* 0x00008400000a7ab9 */ /* 0x000fe20000000a00 */
[C---:B------:R-:W-:Y:S01]  /*0a20*/  LOP3.LUT R84, R8.reuse, 0x42, RZ, 0xfc, !PT ;  /* 0x0000004208547812 */ /* 0x040fe200078efcff */
[----:B---3--:R-:W-:Y:S01]  /*0a30*/  IMAD.MOV R0, RZ, RZ, -R5 ;  /* 0x000000ffff007224 */ /* 0x008fe200078e0a05 */
[C---:B------:R-:W-:Y:S01]  /*0a40*/  LOP3.LUT R85, R8.reuse, 0x44, RZ, 0xfc, !PT ;  /* 0x0000004408557812 */ /* 0x040fe200078efcff */
[----:B------:R-:W-:Y:S01]  /*0a50*/  IMAD.HI.U32 R3, R3, R10, RZ ;  /* 0x0000000a03037227 */ /* 0x000fe200078e00ff */
[----:B------:R-:W-:-:S02]  /*0a60*/  LOP3.LUT R80, R8, 0x3a, RZ, 0xfc, !PT ;  /* 0x0000003a08507812 */ /* 0x000fc400078efcff */
[C---:B------:R-:W-:Y:S01]  /*0a70*/  LOP3.LUT R81, R8.reuse, 0x3c, RZ, 0xfc, !PT ;  /* 0x0000003c08517812 */ /* 0x040fe200078efcff */
[----:B------:R-:W-:Y:S01]  /*0a80*/  VIADD R12, R7, 0x1f ;  /* 0x0000001f070c7836 */ /* 0x000fe20000000000 */
[----:B------:R-:W-:Y:S01]  /*0a90*/  LOP3.LUT R82, R8, 0x3e, RZ, 0xfc, !PT ;  /* 0x0000003e08527812 */ /* 0x000fe200078efcff */
[----:B------:R-:W-:Y:S01]  /*0aa0*/  IMAD R11, R0, R43, RZ ;  /* 0x0000002b000b7224 */ /* 0x000fe200078e02ff */
[----:B------:R-:W-:Y:S01]  /*0ab0*/  LOP3.LUT R77, R8, 0x34, RZ, 0xfc, !PT ;  /* 0x00000034084d7812 */ /* 0x000fe200078efcff */
[----:B------:R-:W-:Y:S01]  /*0ac0*/  IMAD.MOV R3, RZ, RZ, -R3 ;  /* 0x000000ffff037224 */ /* 0x000fe200078e0a03 */
[----:B------:R-:W-:Y:S01]  /*0ad0*/  IABS R2, R12 ;  /* 0x0000000c00027213 */ /* 0x000fe20000000000 */
[----:B------:R-:W-:Y:S01]  /*0ae0*/  IMAD.HI.U32 R4, R5, R11, R4 ;  /* 0x0000000b05047227 */ /* 0x000fe200078e0004 */
[----:B------:R-:W-:Y:S02]  /*0af0*/  ISETP.GE.AND P1, PT, R12, RZ, PT ;  /* 0x000000ff0c00720c */ /* 0x000fe40003f26270 */
[----:B------:R-:W-:Y:S01]  /*0b00*/  IABS R11, R15 ;  /* 0x0000000f000b7213 */ /* 0x000fe20000000000 */
[----:B------:R-:W-:Y:S01]  /*0b10*/  IMAD R0, R9, R3, R10 ;  /* 0x0000000309007224 */ /* 0x000fe200078e020a */
[----:B------:R-:W-:Y:S01]  /*0b20*/  IABS R10, R14 ;  /* 0x0000000e000a7213 */ /* 0x000fe20000000000 */
[----:B------:R-:W-:Y:S01]  /*0b30*/  IMAD.MOV.U32 R5, RZ, RZ, R2 ;  /* 0x000000ffff057224 */ /* 0x000fe200078e0002 */
[----:B------:R-:W-:Y:S01]  /*0b40*/  IABS R12, R16 ;  /* 0x00000010000c7213 */ /* 0x000fe20000000000 */
[----:B------:R-:W-:Y:S01]  /*0b50*/  VIADD R3, R7, 0x1e ;  /* 0x0000001e07037836 */ /* 0x000fe20000000000 */
[----:B------:R-:W-:Y:S01]  /*0b60*/  ISETP.GT.U32.AND P0, PT, R9, R0, PT ;  /* 0x000000000900720c */ /* 0x000fe20003f04070 */
[----:B------:R-:W-:Y:S01]  /*0b70*/  IMAD.HI.U32 R2, R4, R5, RZ ;  /* 0x0000000504027227 */ /* 0x000fe200078e00ff */
[----:B------:R-:W-:-:S02]  /*0b80*/  LOP3.LUT R78, R8, 0x36, RZ, 0xfc, !PT ;  /* 0x00000036084e7812 */ /* 0x000fc400078efcff */
[----:B------:R-:W-:Y:S01]  /*0b90*/  IABS R6, R3 ;  /* 0x0000000300067213 */ /* 0x000fe20000000000 */
[----:B------:R-:W-:Y:S01]  /*0ba0*/  IMAD.MOV R2, RZ, RZ, -R2 ;  /* 0x000000ffff027224 */ /* 0x000fe200078e0a02 */
[----:B------:R-:W-:Y:S01]  /*0bb0*/  ISETP.GE.AND P2, PT, R3, RZ, PT ;  /* 0x000000ff0300720c */ /* 0x000fe20003f46270 */
[----:B------:R-:W-:Y:S01]  /*0bc0*/  VIADD R50, R7, 0x3 ;  /* 0x0000000307327836 */ /* 0x000fe20000000000 */
[C---:B------:R-:W-:Y:S01]  /*0bd0*/  LOP3.LUT R79, R8.reuse, 0x38, RZ, 0xfc, !PT ;  /* 0x00000038084f7812 */ /* 0x040fe200078efcff */
[C---:B------:R-:W-:Y:S01]  /*0be0*/  IMAD R2, R43.reuse, R2, R5 ;  /* 0x000000022b027224 */ /* 0x040fe200078e0205 */
[----:B------:R-:W-:Y:S01]  /*0bf0*/  LOP3.LUT R73, R8, 0x2e, RZ, 0xfc, !PT ;  /* 0x0000002e08497812 */ /* 0x000fe200078efcff */
[----:B------:R-:W-:Y:S01]  /*0c00*/  IMAD.HI.U32 R3, R4, R6, RZ ;  /* 0x0000000604037227 */ /* 0x000fe200078e00ff */
[----:B------:R-:W-:Y:S02]  /*0c10*/  LOP3.LUT R75, R8, 0x30, RZ, 0xfc, !PT ;  /* 0x00000030084b7812 */ /* 0x000fe400078efcff */
[----:B------:R-:W-:Y:S01]  /*0c20*/  ISETP.GT.U32.AND P6, PT, R43, R2, PT ;  /* 0x000000022b00720c */ /* 0x000fe20003fc4070 */
[----:B------:R-:W-:Y:S01]  /*0c30*/  @!P0 IMAD.IADD R0, R0, 0x1, -R9 ;  /* 0x0000000100008824 */ /* 0x000fe200078e0a09 */
[C---:B------:R-:W-:Y:S01]  /*0c40*/  LOP3.LUT R76, R8.reuse, 0x32, RZ, 0xfc, !PT ;  /* 0x00000032084c7812 */ /* 0x040fe200078efcff */
[----:B------:R-:W-:Y:S01]  /*0c50*/  IMAD.MOV R3, RZ, RZ, -R3 ;  /* 0x000000ffff037224 */ /* 0x000fe200078e0a03 */
[----:B------:R-:W-:Y:S01]  /*0c60*/  LOP3.LUT R69, R8, 0x28, RZ, 0xfc, !PT ;  /* 0x0000002808457812 */ /* 0x000fe200078efcff */
[----:B------:R-:W-:Y:S01]  /*0c70*/  IMAD.HI.U32 R5, R4, R10, RZ ;  /* 0x0000000a04057227 */ /* 0x000fe200078e00ff */
[----:B------:R-:W-:-:S02]  /*0c80*/  ISETP.GT.U32.AND P0, PT, R9, R0, PT ;  /* 0x000000000900720c */ /* 0x000fc40003f04070 */
[C---:B------:R-:W-:Y:S01]  /*0c90*/  LOP3.LUT R71, R8.reuse, 0x2c, RZ, 0xfc, !PT ;  /* 0x0000002c08477812 */ /* 0x040fe200078efcff */
[C---:B------:R-:W-:Y:S01]  /*0ca0*/  IMAD R3, R43.reuse, R3, R6 ;  /* 0x000000032b037224 */ /* 0x040fe200078e0206 */
[C---:B------:R-:W-:Y:S01]  /*0cb0*/  LOP3.LUT R67, R8.reuse, 0x24, RZ, 0xfc, !PT ;  /* 0x0000002408437812 */ /* 0x040fe200078efcff */
[----:B------:R-:W-:Y:S01]  /*0cc0*/  IMAD.MOV R5, RZ, RZ, -R5 ;  /* 0x000000ffff057224 */ /* 0x000fe200078e0a05 */
[----:B------:R-:W-:Y:S01]  /*0cd0*/  LOP3.LUT R63, R8, 0x1c, RZ, 0xfc, !PT ;  /* 0x0000001c083f7812 */ /* 0x000fe200078efcff */
[----:B------:R-:W-:Y:S01]  /*0ce0*/  @!P6 IMAD.IADD R2, R2, 0x1, -R43 ;  /* 0x000000010202e824 */ /* 0x000fe200078e0a2b */
[C---:B------:R-:W-:Y:S01]  /*0cf0*/  ISETP.GT.U32.AND P5, PT, R43.reuse, R3, PT ;  /* 0x000000032b00720c */ /* 0x040fe20003fa4070 */
[----:B------:R-:W-:Y:S01]  /*0d00*/  IMAD R6, R43, R5, R10 ;  /* 0x000000052b067224 */ /* 0x000fe200078e020a */
[----:B------:R-:W-:Y:S01]  /*0d10*/  LOP3.LUT R65, R8, 0x20, RZ, 0xfc, !PT ;  /* 0x0000002008417812 */ /* 0x000fe200078efcff */
[----:B------:R-:W-:Y:S01]  /*0d20*/  IMAD.HI.U32 R5, R4, R11, RZ ;  /* 0x0000000b04057227 */ /* 0x000fe200078e00ff */
[----:B------:R-:W-:-:S02]  /*0d30*/  LOP3.LUT R61, R8, 0x18, RZ, 0xfc, !PT ;  /* 0x00000018083d7812 */ /* 0x000fc400078efcff */
[C---:B------:R-:W-:Y:S01]  /*0d40*/  ISETP.GT.U32.AND P6, PT, R43.reuse, R6, PT ;  /* 0x000000062b00720c */ /* 0x040fe20003fc4070 */
[----:B------:R-:W-:Y:S01]  /*0d50*/  @!P0 IMAD.IADD R0, R0, 0x1, -R9 ;  /* 0x0000000100008824 */ /* 0x000fe200078e0a09 */
[----:B------:R-:W-:Y:S01]  /*0d60*/  ISETP.GT.U32.AND P0, PT, R43, R2, PT ;  /* 0x000000022b00720c */ /* 0x000fe20003f04070 */
[----:B------:R-:W-:Y:S01]  /*0d70*/  IMAD.HI.U32 R9, R4, R12, RZ ;  /* 0x0000000c04097227 */ /* 0x000fe200078e00ff */
[C---:B------:R-:W-:Y:S02]  /*0d80*/  LOP3.LUT R57, R8.reuse, 0x10, RZ, 0xfc, !PT ;  /* 0x0000001008397812 */ /* 0x040fe400078efcff */
[C---:B------:R-:W-:Y:S01]  /*0d90*/  LOP3.LUT R59, R8.reuse, 0x14, RZ, 0xfc, !PT ;  /* 0x00000014083b7812 */ /* 0x040fe200078efcff */
[----:B------:R-:W-:Y:S01]  /*0da0*/  @!P5 IMAD.IADD R3, R3, 0x1, -R43 ;  /* 0x000000010303d824 */ /* 0x000fe200078e0a2b */
[----:B------:R-:W-:Y:S01]  /*0db0*/  LOP3.LUT R55, R8, 0xe, RZ, 0xfc, !PT ;  /* 0x0000000e08377812 */ /* 0x000fe200078efcff */
[----:B------:R-:W-:Y:S02]  /*0dc0*/  IMAD.MOV R10, RZ, RZ, -R5 ;  /* 0x000000ffff0a7224 */ /* 0x000fe400078e0a05 */
[----:B------:R-:W-:Y:S01]  /*0dd0*/  IMAD.MOV R9, RZ, RZ, -R9 ;  /* 0x000000ffff097224 */ /* 0x000fe200078e0a09 */
[----:B------:R-:W-:Y:S01]  /*0de0*/  ISETP.GT.U32.AND P5, PT, R43, R3, PT ;  /* 0x000000032b00720c */ /* 0x000fe20003fa4070 */
[----:B------:R-:W-:-:S04]  /*0df0*/  IMAD.HI.U32 R5, R4, R13, RZ ;  /* 0x0000000d04057227 */ /* 0x000fc800078e00ff */
[----:B------:R-:W-:Y:S01]  /*0e00*/  @!P0 IMAD.IADD R2, R2, 0x1, -R43 ;  /* 0x0000000102028824 */ /* 0x000fe200078e0a2b */
[----:B------:R-:W-:Y:S01]  /*0e10*/  ISETP.GE.AND P0, PT, R15, RZ, PT ;  /* 0x000000ff0f00720c */ /* 0x000fe20003f06270 */
[C---:B------:R-:W-:Y:S02]  /*0e20*/  IMAD R10, R43.reuse, R10, R11 ;  /* 0x0000000a2b0a7224 */ /* 0x040fe400078e020b */
[C---:B------:R-:W-:Y:S02]  /*0e30*/  IMAD R11, R43.reuse, R9, R12 ;  /* 0x000000092b0b7224 */ /* 0x040fe400078e020c */
[----:B------:R-:W-:Y:S02]  /*0e40*/  IMAD.MOV R12, RZ, RZ, -R5 ;  /* 0x000000ffff0c7224 */ /* 0x000fe400078e0a05 */
[----:B------:R-:W-:Y:S02]  /*0e50*/  IMAD.MOV.U32 R5, RZ, RZ, R2 ;  /* 0x000000ffff057224 */ /* 0x000fe400078e0002 */
[----:B------:R-:W-:Y:S01]  /*0e60*/  @!P4 IMAD.MOV R0, RZ, RZ, -R0 ;  /* 0x000000ffff00c224 */ /* 0x000fe200078e0a00 */
[----:B------:R-:W-:Y:S01]  /*0e70*/  ISETP.GE.AND P4, PT, R14, RZ, PT ;  /* 0x000000ff0e00720c */ /* 0x000fe20003f86270 */
[----:B------:R-:W-:Y:S01]  /*0e80*/  @!P6 IMAD.IADD R6, R6, 0x1, -R43 ;  /* 0x000000010606e824 */ /* 0x000fe200078e0a2b */
[C---:B------:R-:W-:Y:S01]  /*0e90*/  ISETP.GT.U32.AND P6, PT, R43.reuse, R10, PT ;  /* 0x0000000a2b00720c */ /* 0x040fe20003fc4070 */
[C---:B------:R-:W-:Y:S01]  /*0ea0*/  IMAD R2, R43.reuse, R12, R13 ;  /* 0x0000000c2b027224 */ /* 0x040fe200078e020d */
[----:B------:R-:W-:Y:S01]  /*0eb0*/  IABS R14, R18 ;  /* 0x00000012000e7213 */ /* 0x000fe20000000000 */
[----:B------:R-:W-:Y:S01]  /*0ec0*/  @!P1 IMAD.MOV R5, RZ, RZ, -R5 ;  /* 0x000000ffff059224 */ /* 0x000fe200078e0a05 */
[----:B------:R-:W-:Y:S01]  /*0ed0*/  ISETP.GT.U32.AND P1, PT, R43, R11, PT ;  /* 0x0000000b2b00720c */ /* 0x000fe20003f24070 */
[----:B------:R-:W-:Y:S01]  /*0ee0*/  @!P5 IMAD.IADD R3, R3, 0x1, -R43 ;  /* 0x000000010303d824 */ /* 0x000fe200078e0a2b */
[----:B------:R-:W-:Y:S01]  /*0ef0*/  ISETP.GT.U32.AND P5, PT, R43, R2, PT ;  /* 0x000000022b00720c */ /* 0x000fe20003fa4070 */
[----:B------:R-:W-:Y:S01]  /*0f00*/  IMAD.HI.U32 R9, R4, R14, RZ ;  /* 0x0000000e04097227 */ /* 0x000fe200078e00ff */
[----:B------:R-:W-:-:S02]  /*0f10*/  @!P3 LOP3.LUT R0, RZ, R32, RZ, 0x33, !PT ;  /* 0x00000020ff00b212 */ /* 0x000fc400078e33ff */
[----:B------:R-:W-:Y:S01]  /*0f20*/  ISETP.GT.U32.AND P3, PT, R43, R6, PT ;  /* 0x000000062b00720c */ /* 0x000fe20003f64070 */
[----:B------:R-:W-:Y:S01]  /*0f30*/  IMAD.MOV R9, RZ, RZ, -R9 ;  /* 0x000000ffff097224 */ /* 0x000fe200078e0a09 */
[----:B------:R-:W-:Y:S01]  /*0f40*/  IABS R13, R19 ;  /* 0x00000013000d7213 */ /* 0x000fe20000000000 */
[--C-:B------:R-:W-:Y:S01]  /*0f50*/  @!P6 IMAD.IADD R10, R10, 0x1, -R43.reuse ;  /* 0x000000010a0ae824 */ /* 0x100fe200078e0a2b */
[----:B------:R-:W-:Y:S01]  /*0f60*/  ISETP.GE.AND P6, PT, R17, RZ, PT ;  /* 0x000000ff1100720c */ /* 0x000fe20003fc6270 */
[----:B------:R-:W-:Y:S02]  /*0f70*/  IMAD R12, R43, R9, R14 ;  /* 0x000000092b0c7224 */ /* 0x000fe400078e020e */
[----:B------:R-:W-:Y:S02]  /*0f80*/  VIADD R17, R7, 0x17 ;  /* 0x0000001707117836 */ /* 0x000fe40000000000 */
[----:B------:R-:W-:Y:S01]  /*0f90*/  @!P1 IMAD.IADD R11, R11, 0x1, -R43 ;  /* 0x000000010b0b9824 */ /* 0x000fe200078e0a2b */
[----:B------:R-:W-:Y:S01]  /*0fa0*/  ISETP.GT.U32.AND P1, PT, R43, R10, PT ;  /* 0x0000000a2b00720c */ /* 0x000fe20003f24070 */
[----:B------:R-:W-:Y:S01]  /*0fb0*/  IMAD.MOV.U32 R9, RZ, RZ, R3 ;  /* 0x000000ffff097224 */ /* 0x000fe200078e0003 */
[----:B------:R-:W-:Y:S01]  /*0fc0*/  IABS R15, R17 ;  /* 0x00000011000f7213 */ /* 0x000fe20000000000 */
[----:B------:R-:W-:-:S04]  /*0fd0*/  IMAD.HI.U32 R3, R4, R13, RZ ;  /* 0x0000000d04037227 */ /* 0x000fc800078e00ff */
[----:B------:R-:W-:Y:S01]  /*0fe0*/  @!P5 IMAD.IADD R2, R2, 0x1, -R43 ;  /* 0x000000010202d824 */ /* 0x000fe200078e0a2b */
[C---:B------:R-:W-:Y:S01]  /*0ff0*/  ISETP.GT.U32.AND P5, PT, R43.reuse, R11, PT ;  /* 0x0000000b2b00720c */ /* 0x040fe20003fa4070 */
[----:B------:R-:W-:Y:S02]  /*1000*/  IMAD.MOV R14, RZ, RZ, -R3 ;  /* 0x000000ffff0e7224 */ /* 0x000fe400078e0a03 */
[----:B------:R-:W-:Y:S01]  /*1010*/  @!P3 IMAD.IADD R6, R6, 0x1, -R43 ;  /* 0x000000010606b824 */ /* 0x000fe200078e0a2b */
[----:B------:R-:W-:Y:S01]  /*1020*/  ISETP.GE.AND P3, PT, R16, RZ, PT ;  /* 0x000000ff1000720c */ /* 0x000fe20003f66270 */
[----:B------:R-:W-:Y:S01]  /*1030*/  @!P2 IMAD.MOV R9, RZ, RZ, -R9 ;  /* 0x000000ffff09a224 */ /* 0x000fe200078e0a09 */
[C---:B------:R-:W-:Y:S01]  /*1040*/  ISETP.GT.U32.AND P2, PT, R43.reuse, R2, PT ;  /* 0x000000022b00720c */ /* 0x040fe20003f44070 */
[----:B------:R-:W-:Y:S01]  /*1050*/  IMAD R3, R43, R14, R13 ;  /* 0x0000000e2b037224 */ /* 0x000fe200078e020d */
[----:B------:R-:W-:Y:S01]  /*1060*/  IABS R16, R20 ;  /* 0x0000001400107213 */ /* 0x000fe20000000000 */
[----:B------:R-:W-:-:S04]  /*1070*/  IMAD.HI.U32 R13, R4, R15, RZ ;  /* 0x0000000f040d7227 */ /* 0x000fc800078e00ff */
[----:B------:R-:W-:Y:S01]  /*1080*/  @!P4 IMAD.MOV R6, RZ, RZ, -R6 ;  /* 0x000000ffff06c224 */ /* 0x000fe200078e0a06 */
[----:B------:R-:W-:Y:S01]  /*1090*/  ISETP.GT.U32.AND P4, PT, R43, R12, PT ;  /* 0x0000000c2b00720c */ /* 0x000fe20003f84070 */
[----:B------:R-:W-:Y:S02]  /*10a0*/  IMAD.MOV R14, RZ, RZ, -R13 ;  /* 0x000000ffff0e7224 */ /* 0x000fe400078e0a0d */
[----:B------:R-:W-:Y:S01]  /*10b0*/  @!P5 IMAD.IADD R11, R11, 0x1, -R43 ;  /* 0x000000010b0bd824 */ /* 0x000fe200078e0a2b */
[----:B------:R-:W-:Y:S01]  /*10c0*/  ISETP.GE.AND P5, PT, R19, RZ, PT ;  /* 0x000000ff1300720c */ /* 0x000fe20003fa6270 */
[C---:B------:R-:W-:Y:S01]  /*10d0*/  IMAD R14, R43.reuse, R14, R15 ;  /* 0x0000000e2b0e7224 */ /* 0x040fe200078e020f */
[----:B------:R-:W-:Y:S01]  /*10e0*/  IABS R19, R22 ;  /* 0x0000001600137213 */ /* 0x000fe20000000000 */
[----:B------:R-:W-:Y:S02]  /*10f0*/  @!P3 IMAD.MOV R11, RZ, RZ, -R11 ;  /* 0x000000ffff0bb224 */ /* 0x000fe400078e0a0b */
[--C-:B------:R-:W-:Y:S01]  /*1100*/  @!P2 IMAD.IADD R2, R2, 0x1, -R43.reuse ;  /* 0x000000010202a824 */ /* 0x100fe200078e0a2b */
[C---:B------:R-:W-:Y:S01]  /*1110*/  ISETP.GT.U32.AND P3, PT, R43.reuse, R14, PT ;  /* 0x0000000e2b00720c */ /* 0x040fe20003f64070 */
[--C-:B------:R-:W-:Y:S01]  /*1120*/  @!P1 IMAD.IADD R10, R10, 0x1, -R43.reuse ;  /* 0x000000010a0a9824 */ /* 0x100fe200078e0a2b */
[----:B------:R-:W-:Y:S01]  /*1130*/  ISETP.GT.U32.AND P2, PT, R43, R3, PT ;  /* 0x000000032b00720c */ /* 0x000fe20003f44070 */
[----:B------:R-:W-:Y:S01]  /*1140*/  @!P4 IMAD.IADD R12, R12, 0x1, -R43 ;  /* 0x000000010c0cc824 */ /* 0x000fe200078e0a2b */
[----:B------:R-:W-:Y:S01]  /*1150*/  ISETP.GE.AND P4, PT, R17, RZ, PT ;  /* 0x000000ff1100720c */ /* 0x000fe20003f86270 */
[----:B------:R-:W-:Y:S01]  /*1160*/  @!P0 IMAD.MOV R10, RZ, RZ, -R10 ;  /* 0x000000ffff0a8224 */ /* 0x000fe200078e0a0a */
[----:B------:R-:W-:Y:S01]  /*1170*/  IABS R17, R21 ;  /* 0x0000001500117213 */ /* 0x000fe20000000000 */
[----:B------:R-:W-:Y:S01]  /*1180*/  IMAD.HI.U32 R13, R4, R16, RZ ;  /* 0x00000010040d7227 */ /* 0x000fe200078e00ff */
[----:B------:R-:W-:-:S02]  /*1190*/  ISETP.GT.U32.AND P0, PT, R43, R12, PT ;  /* 0x0000000c2b00720c */ /* 0x000fc40003f04070 */
[----:B------:R-:W-:Y:S01]  /*11a0*/  ISETP.GE.AND P1, PT, R18, RZ, PT ;  /* 0x000000ff1200720c */ /* 0x000fe20003f26270 */
[----:B------:R-:W-:Y:S02]  /*11b0*/  IMAD.MOV R13, RZ, RZ, -R13 ;  /* 0x000000ffff0d7224 */ /* 0x000fe400078e0a0d */
[--C-:B------:R-:W-:Y:S02]  /*11c0*/  @!P3 IMAD.IADD R14, R14, 0x1, -R43.reuse ;  /* 0x000000010e0eb824 */ /* 0x100fe400078e0a2b */
[----:B------:R-:W-:Y:S02]  /*11d0*/  @!P2 IMAD.IADD R3, R3, 0x1, -R43 ;  /* 0x000000010303a824 */ /* 0x000fe400078e0a2b */
[C---:B------:R-:W-:Y:S01]  /*11e0*/  IMAD R16, R43.reuse, R13, R16 ;  /* 0x0000000d2b107224 */ /* 0x040fe200078e0210 */
[C---:B------:R-:W-:Y:S01]  /*11f0*/  ISETP.GT.U32.AND P3, PT, R43.reuse, R14, PT ;  /* 0x0000000e2b00720c */ /* 0x040fe20003f64070 */
[----:B------:R-:W-:Y:S01]  /*1200*/  IMAD.HI.U32 R15, R4, R17, RZ ;  /* 0x00000011040f7227 */ /* 0x000fe200078e00ff */
[----:B------:R-:W-:-:S03]  /*1210*/  ISETP.GT.U32.AND P2, PT, R43, R3, PT ;  /* 0x000000032b00720c */ /* 0x000fc60003f44070 */
[----:B------:R-:W-:Y:S02]  /*1220*/  IMAD.MOV.U32 R13, RZ, RZ, R2 ;  /* 0x000000ffff0d7224 */ /* 0x000fe400078e0002 */
[----:B------:R-:W-:-:S04]  /*1230*/  IMAD.HI.U32 R2, R4, R19, RZ ;  /* 0x0000001304027227 */ /* 0x000fc800078e00ff */
[----:B------:R-:W-:Y:S01]  /*1240*/  @!P0 IMAD.IADD R12, R12, 0x1, -R43 ;  /* 0x000000010c0c8824 */ /* 0x000fe200078e0a2b */
[----:B------:R-:W-:Y:S01]  /*1250*/  ISETP.GE.AND P0, PT, R20, RZ, PT ;  /* 0x000000ff1400720c */ /* 0x000fe20003f06270 */
[----:B------:R-:W-:Y:S02]  /*1260*/  IMAD.MOV R18, RZ, RZ, -R15 ;  /* 0x000000ffff127224 */ /* 0x000fe400078e0a0f */
[----:B------:R-:W-:Y:S02]  /*1270*/  IMAD.MOV R20, RZ, RZ, -R2 ;  /* 0x000000ffff147224 */ /* 0x000fe400078e0a02 */
[C---:B------:R-:W-:Y:S02]  /*1280*/  IMAD R2, R43.reuse, R18, R17 ;  /* 0x000000122b027224 */ /* 0x040fe400078e0211 */
[----:B------:R-:W-:Y:S01]  /*1290*/  IMAD R18, R43, R20, R19 ;  /* 0x000000142b127224 */ /* 0x000fe200078e0213 */
[----:B------:R-:W-:Y:S01]  /*12a0*/  IABS R19, R23 ;  /* 0x0000001700137213 */ /* 0x000fe20000000000 */
[----:B------:R-:W-:-:S02]  /*12b0*/  @!P3 IMAD.IADD R14, R14, 0x1, -R43 ;  /* 0x000000010e0eb824 */ /* 0x000fc400078e0a2b */
[----:B------:R-:W-:Y:S01]  /*12c0*/  @!P2 IMAD.IADD R3, R3, 0x1, -R43 ;  /* 0x000000010303a824 */ /* 0x000fe200078e0a2b */
[----:B------:R-:W-:Y:S01]  /*12d0*/  ISETP.GT.U32.AND P3, PT, R43, R18, PT ;  /* 0x000000122b00720c */ /* 0x000fe20003f64070 */
[----:B------:R-:W-:Y:S01]  /*12e0*/  @!P6 IMAD.MOV R13, RZ, RZ, -R13 ;  /* 0x000000ffff0de224 */ /* 0x000fe200078e0a0d */
[----:B------:R-:W-:Y:S01]  /*12f0*/  ISETP.GE.AND P2, PT, R21, RZ, PT ;  /* 0x000000ff1500720c */ /* 0x000fe20003f46270 */
[----:B------:R-:W-:Y:S01]  /*1300*/  IMAD.MOV.U32 R15, RZ, RZ, R3 ;  /* 0x000000ffff0f7224 */ /* 0x000fe200078e0003 */
[----:B------:R-:W-:Y:S01]  /*1310*/  IABS R21, R24 ;  /* 0x0000001800157213 */ /* 0x000fe20000000000 */
[----:B------:R-:W-:Y:S01]  /*1320*/  IMAD.HI.U32 R3, R4, R19, RZ ;  /* 0x0000001304037227 */ /* 0x000fe200078e00ff */
[----:B------:R-:W-:-:S03]  /*1330*/  ISETP.GT.U32.AND P6, PT, R43, R16, PT ;  /* 0x000000102b00720c */ /* 0x000fc60003fc4070 */
[----:B------:R-:W-:Y:S02]  /*1340*/  IMAD.MOV R20, RZ, RZ, -R3 ;  /* 0x000000ffff147224 */ /* 0x000fe400078e0a03 */
[----:B------:R-:W-:-:S04]  /*1350*/  IMAD.HI.U32 R17, R4, R21, RZ ;  /* 0x0000001504117227 */ /* 0x000fc800078e00ff */
[C---:B------:R-:W-:Y:S01]  /*1360*/  IMAD R3, R43.reuse, R20, R19 ;  /* 0x000000142b037224 */ /* 0x040fe200078e0213 */
[----:B------:R-:W-:Y:S01]  /*1370*/  IABS R19, R26 ;  /* 0x0000001a00137213 */ /* 0x000fe20000000000 */
[----:B------:R-:W-:Y:S02]  /*1380*/  @!P3 IMAD.IADD R18, R18, 0x1, -R43 ;  /* 0x000000011212b824 */ /* 0x000fe400078e0a2b */
[----:B------:R-:W-:Y:S01]  /*1390*/  @!P1 IMAD.MOV R12, RZ, RZ, -R12 ;  /* 0x000000ffff0c9224 */ /* 0x000fe200078e0a0c */
[C---:B------:R-:W-:Y:S01]  /*13a0*/  ISETP.GT.U32.AND P1, PT, R43.reuse, R2, PT ;  /* 0x000000022b00720c */ /* 0x040fe20003f24070 */
[----:B------:R-:W-:Y:S01]  /*13b0*/  @!P5 IMAD.MOV R15, RZ, RZ, -R15 ;  /* 0x000000ffff0fd224 */ /* 0x000fe200078e0a0f */
[----:B------:R-:W-:Y:S01]  /*13c0*/  ISETP.GE.AND P5, PT, R22, RZ, PT ;  /* 0x000000ff1600720c */ /* 0x000fe20003fa6270 */
[----:B------:R-:W-:Y:S01]  /*13d0*/  IMAD.MOV R22, RZ, RZ, -R17 ;  /* 0x000000ffff167224 */ /* 0x000fe200078e0a11 */
[----:B------:R-:W-:Y:S01]  /*13e0*/  ISETP.GT.U32.AND P3, PT, R43, R18, PT ;  /* 0x000000122b00720c */ /* 0x000fe20003f64070 */
[----:B------:R-:W-:-:S02]  /*13f0*/  IMAD.MOV.U32 R17, RZ, RZ, R14 ;  /* 0x000000ffff117224 */ /* 0x000fc400078e000e */
[----:B------:R-:W-:-:S04]  /*1400*/  IMAD.HI.U32 R14, R4, R19, RZ ;  /* 0x00000013040e7227 */ /* 0x000fc800078e00ff */
[--C-:B------:R-:W-:Y:S02]  /*1410*/  @!P6 IMAD.IADD R16, R16, 0x1, -R43.reuse ;  /* 0x000000011010e824 */ /* 0x100fe400078e0a2b */
[----:B------:R-:W-:Y:S02]  /*1420*/  IMAD.MOV R14, RZ, RZ, -R14 ;  /* 0x000000ffff0e7224 */ /* 0x000fe400078e0a0e */
[----:B------:R-:W-:Y:S01]  /*1430*/  @!P1 IMAD.IADD R2, R2, 0x1, -R43 ;  /* 0x0000000102029824 */ /* 0x000fe200078e0a2b */
[C---:B------:R-:W-:Y:S01]  /*1440*/  ISETP.GT.U32.AND P6, PT, R43.reuse, R16, PT ;  /* 0x000000102b00720c */ /* 0x040fe20003fc4070 */
[C---:B------:R-:W-:Y:S02]  /*1450*/  IMAD R14, R43.reuse, R14, R19 ;  /* 0x0000000e2b0e7224 */ /* 0x040fe400078e0213 */
[----:B------:R-:W-:Y:S01]  /*1460*/  @!P3 IMAD.IADD R18, R18, 0x1, -R43 ;  /* 0x000000011212b824 */ /* 0x000fe200078e0a2b */
[C---:B------:R-:W-:Y:S01]  /*1470*/  ISETP.GT.U32.AND P1, PT, R43.reuse, R2, PT ;  /* 0x000000022b00720c */ /* 0x040fe20003f24070 */
[C---:B------:R-:W-:Y:S01]  /*1480*/  IMAD R20, R43.reuse, R22, R21 ;  /* 0x000000162b147224 */ /* 0x040fe200078e0215 */
[C---:B------:R-:W-:Y:S01]  /*1490*/  ISETP.GT.U32.AND P3, PT, R43.reuse, R14, PT ;  /* 0x0000000e2b00720c */ /* 0x040fe20003f64070 */
[----:B------:R-:W-:Y:S01]  /*14a0*/  @!P4 IMAD.MOV R17, RZ, RZ, -R17 ;  /* 0x000000ffff11c224 */ /* 0x000fe200078e0a11 */
[----:B------:R-:W-:Y:S01]  /*14b0*/  IABS R22, R27 ;  /* 0x0000001b00167213 */ /* 0x000fe20000000000 */
[----:B------:R-:W-:Y:S01]  /*14c0*/  @!P5 IMAD.MOV R18, RZ, RZ, -R18 ;  /* 0x000000ffff12d224 */ /* 0x000fe200078e0a12 */
[----:B------:R-:W-:Y:S01]  /*14d0*/  ISETP.GT.U32.AND P4, PT, R43, R3, PT ;  /* 0x000000032b00720c */ /* 0x000fe20003f84070 */
[----:B------:R-:W-:Y:S01]  /*14e0*/  VIADD R51, R7, 0x2 ;  /* 0x0000000207337836 */ /* 0x000fe20000000000 */
[----:B------:R-:W-:Y:S01]  /*14f0*/  ISETP.GE.AND P5, PT, R27, RZ, PT ;  /* 0x000000ff1b00720c */ /* 0x000fe20003fa6270 */
[----:B------:R-:W-:Y:S01]  /*1500*/  @!P6 IMAD.IADD R16, R16, 0x1, -R43 ;  /* 0x000000011010e824 */ /* 0x000fe200078e0a2b */
[----:B------:R-:W-:Y:S01]  /*1510*/  ISETP.GE.AND P6, PT, R23, RZ, PT ;  /* 0x000000ff1700720c */ /* 0x000fe20003fc6270 */
[----:B------:R-:W-:Y:S01]  /*1520*/  IMAD.HI.U32 R19, R4, R22, RZ ;  /* 0x0000001604137227 */ /* 0x000fe200078e00ff */
[----:B------:R-:W-:-:S03]  /*1530*/  IABS R39, R51 ;  /* 0x0000003300277213 */ /* 0x000fc60000000000 */
[----:B------:R-:W-:Y:S01]  /*1540*/  @!P0 IMAD.MOV R16, RZ, RZ, -R16 ;  /* 0x000000ffff108224 */ /* 0x000fe200078e0a10 */
[----:B------:R-:W-:Y:S01]  /*1550*/  ISETP.GE.AND P0, PT, R24, RZ, PT ;  /* 0x000000ff1800720c */ /* 0x000fe20003f06270 */
[----:B------:R-:W-:Y:S01]  /*1560*/  IMAD.MOV R19, RZ, RZ, -R19 ;  /* 0x000000ffff137224 */ /* 0x000fe200078e0a13 */
[----:B------:R-:W-:Y:S01]  /*1570*/  IABS R24, R28 ;  /* 0x0000001c00187213 */ /* 0x000fe20000000000 */
[--C-:B------:R-:W-:Y:S02]  /*1580*/  @!P3 IMAD.IADD R14, R14, 0x1, -R43.reuse ;  /* 0x000000010e0eb824 */ /* 0x100fe400078e0a2b */
[----:B------:R-:W-:Y:S01]  /*1590*/  @!P1 IMAD.IADD R2, R2, 0x1, -R43 ;  /* 0x0000000102029824 */ /* 0x000fe200078e0a2b */
[C---:B------:R-:W-:Y:S01]  /*15a0*/  ISETP.GT.U32.AND P1, PT, R43.reuse, R20, PT ;  /* 0x000000142b00720c */ /* 0x040fe20003f24070 */
[C---:B------:R-:W-:Y:S01]  /*15b0*/  IMAD R22, R43.reuse, R19, R22 ;  /* 0x000000132b167224 */ /* 0x040fe200078e0216 */
[----:B------:R-:W-:Y:S01]  /*15c0*/  ISETP.GT.U32.AND P3, PT, R43, R14, PT ;  /* 0x0000000e2b00720c */ /* 0x000fe20003f64070 */
[----:B------:R-:W-:-:S02]  /*15d0*/  IMAD.MOV.U32 R19, RZ, RZ, R2 ;  /* 0x000000ffff137224 */ /* 0x000fc400078e0002 */
[----:B------:R-:W-:-:S04]  /*15e0*/  IMAD.HI.U32 R2, R4, R24, RZ ;  /* 0x0000001804027227 */ /* 0x000fc800078e00ff */
[----:B------:R-:W-:Y:S02]  /*15f0*/  IMAD.MOV R2, RZ, RZ, -R2 ;  /* 0x000000ffff027224 */ /* 0x000fe400078e0a02 */
[--C-:B------:R-:W-:Y:S02]  /*1600*/  @!P4 IMAD.IADD R3, R3, 0x1, -R43.reuse ;  /* 0x000000010303c824 */ /* 0x100fe400078e0a2b */
[C---:B------:R-:W-:Y:S02]  /*1610*/  IMAD R2, R43.reuse, R2, R24 ;  /* 0x000000022b027224 */ /* 0x040fe400078e0218 */
[----:B------:R-:W-:Y:S01]  /*1620*/  @!P3 IMAD.IADD R14, R14, 0x1, -R43 ;  /* 0x000000010e0eb824 */ /* 0x000fe200078e0a2b */
[C---:B------:R-:W-:Y:S01]  /*1630*/  ISETP.GT.U32.AND P4, PT, R43.reuse, R3, PT ;  /* 0x000000032b00720c */ /* 0x040fe20003f84070 */
[----:B------:R-:W-:Y:S01]  /*1640*/  IMAD.HI.U32 R23, R4, R25, RZ ;  /* 0x0000001904177227 */ /* 0x000fe200078e00ff */
[----:B------:R-:W-:-:S03]  /*1650*/  ISETP.GT.U32.AND P3, PT, R43, R2, PT ;  /* 0x000000022b00720c */ /* 0x000fc60003f64070 */
[----:B------:R-:W-:Y:S01]  /*1660*/  @!P1 IMAD.IADD R20, R20, 0x1, -R43 ;  /* 0x0000000114149824 */ /* 0x000fe200078e0a2b */
[----:B------:R-:W-:Y:S01]  /*1670*/  ISETP.GE.AND P1, PT, R26, RZ, PT ;  /* 0x000000ff1a00720c */ /* 0x000fe20003f26270 */
[----:B------:R-:W-:Y:S02]  /*1680*/  IMAD.MOV R26, RZ, RZ, -R23 ;  /* 0x000000ffff1a7224 */ /* 0x000fe400078e0a17 */
[----:B------:R-:W-:Y:S02]  /*1690*/  VIADD R24, R7, 0xd ;  /* 0x0000000d07187836 */ /* 0x000fe40000000000 */
[----:B------:R-:W-:Y:S01]  /*16a0*/  @!P2 IMAD.MOV R19, RZ, RZ, -R19 ;  /* 0x000000ffff13a224 */ /* 0x000fe200078e0a13 */
[----:B------:R-:W-:Y:S01]  /*16b0*/  ISETP.GT.U32.AND P2, PT, R43, R20, PT ;  /* 0x000000142b00720c */ /* 0x000fe20003f44070 */
[--C-:B------:R-:W-:Y:S01]  /*16c0*/  @!P4 IMAD.IADD R3, R3, 0x1, -R43.reuse ;  /* 0x000000010303c824 */ /* 0x100fe200078e0a2b */
[----:B------:R-:W-:Y:S01]  /*16d0*/  ISETP.GT.U32.AND P4, PT, R43, R22, PT ;  /* 0x000000162b00720c */ /* 0x000fe20003f84070 */
[----:B------:R-:W-:-:S02]  /*16e0*/  @!P3 IMAD.IADD R2, R2, 0x1, -R43 ;  /* 0x000000010202b824 */ /* 0x000fc400078e0a2b */
[----:B------:R-:W-:Y:S02]  /*16f0*/  IMAD.MOV.U32 R21, RZ, RZ, R3 ;  /* 0x000000ffff157224 */ /* 0x000fe400078e0003 */
[C---:B------:R-:W-:Y:S01]  /*1700*/  IMAD R3, R43.reuse, R26, R25 ;  /* 0x0000001a2b037224 */ /* 0x040fe200078e0219 */
[----:B------:R-:W-:Y:S01]  /*1710*/  ISETP.GT.U32.AND P3, PT, R43, R2, PT ;  /* 0x000000022b00720c */ /* 0x000fe20003f64070 */
[----:B------:R-:W-:Y:S01]  /*1720*/  @!P6 IMAD.MOV R21, RZ, RZ, -R21 ;  /* 0x000000ffff15e224 */ /* 0x000fe200078e0a15 */
[----:B------:R-:W-:Y:S01]  /*1730*/  ISETP.GE.AND P6, PT, R28, RZ, PT ;  /* 0x000000ff1c00720c */ /* 0x000fe20003fc6270 */
[----:B------:R-:W-:Y:S01]  /*1740*/  IMAD.MOV.U32 R23, RZ, RZ, R14 ;  /* 0x000000ffff177224 */ /* 0x000fe200078e000e */
[----:B------:R-:W-:Y:S01]  /*1750*/  IABS R28, R24 ;  /* 0x00000018001c7213 */ /* 0x000fe20000000000 */
[----:B------:R-:W-:Y:S02]  /*1760*/  VIADD R26, R7, 0xb ;  /* 0x0000000b071a7836 */ /* 0x000fe40000000000 */
[----:B------:R-:W-:-:S02]  /*1770*/  @!P4 IMAD.IADD R22, R22, 0x1, -R43 ;  /* 0x000000011616c824 */ /* 0x000fc400078e0a2b */
[----:B------:R-:W-:Y:S01]  /*1780*/  IMAD.HI.U32 R14, R4, R28, RZ ;  /* 0x0000001c040e7227 */ /* 0x000fe200078e00ff */
[----:B------:R-:W-:Y:S02]  /*1790*/  IABS R30, R26 ;  /* 0x0000001a001e7213 */ /* 0x000fe40000000000 */
[C---:B------:R-:W-:Y:S01]  /*17a0*/  ISETP.GT.U32.AND P4, PT, R43.reuse, R22, PT ;  /* 0x000000162b00720c */ /* 0x040fe20003f84070 */
[--C-:B------:R-:W-:Y:S01]  /*17b0*/  @!P3 IMAD.IADD R2, R2, 0x1, -R43.reuse ;  /* 0x000000010202b824 */ /* 0x100fe200078e0a2b */
[----:B------:R-:W-:Y:S01]  /*17c0*/  ISETP.GT.U32.AND P3, PT, R43, R3, PT ;  /* 0x000000032b00720c */ /* 0x000fe20003f64070 */
[----:B------:R-:W-:Y:S02]  /*17d0*/  VIADD R25, R7, 0xc ;  /* 0x0000000c07197836 */ /* 0x000fe40000000000 */
[----:B------:R-:W-:Y:S02]  /*17e0*/  IMAD.MOV R14, RZ, RZ, -R14 ;  /* 0x000000ffff0e7224 */ /* 0x000fe400078e0a0e */
[----:B------:R-:W-:Y:S01]  /*17f0*/  @!P2 IMAD.IADD R20, R20, 0x1, -R43 ;  /* 0x000000011414a824 */ /* 0x000fe200078e0a2b */
[----:B------:R-:W-:Y:S01]  /*1800*/  ISETP.GE.AND P2, PT, R29, RZ, PT ;  /* 0x000000ff1d00720c */ /* 0x000fe20003f46270 */
[----:B------:R-:W-:Y:S01]  /*1810*/  @!P1 IMAD.MOV R23, RZ, RZ, -R23 ;  /* 0x000000ffff179224 */ /* 0x000fe200078e0a17 */
[----:B------:R-:W-:Y:S01]  /*1820*/  ISETP.GE.AND P1, PT, R25, RZ, PT ;  /* 0x000000ff1900720c */ /* 0x000fe20003f26270 */
[----:B------:R-:W-:Y:S01]  /*1830*/  IMAD R14, R43, R14, R28 ;  /* 0x0000000e2b0e7224 */ /* 0x000fe200078e021c */
[----:B------:R-:W-:Y:S01]  /*1840*/  IABS R29, R25 ;  /* 0x00000019001d7213 */ /* 0x000fe20000000000 */
[----:B------:R-:W-:-:S04]  /*1850*/  IMAD.HI.U32 R25, R4, R30, RZ ;  /* 0x0000001e04197227 */ /* 0x000fc800078e00ff */
[--C-:B------:R-:W-:Y:S02]  /*1860*/  @!P3 IMAD.IADD R3, R3, 0x1, -R43.reuse ;  /* 0x000000010303b824 */ /* 0x100fe400078e0a2b */
[----:B------:R-:W-:Y:S01]  /*1870*/  @!P4 IMAD.IADD R22, R22, 0x1, -R43 ;  /* 0x000000011616c824 */ /* 0x000fe200078e0a2b */
[----:B------:R-:W-:Y:S01]  /*1880*/  ISETP.GE.AND P4, PT, R26, RZ, PT ;  /* 0x000000ff1a00720c */ /* 0x000fe20003f86270 */
[----:B------:R-:W-:Y:S01]  /*1890*/  IMAD.HI.U32 R27, R4, R34, RZ ;  /* 0x00000022041b7227 */ /* 0x000fe200078e00ff */
[----:B------:R-:W-:-:S03]  /*18a0*/  ISETP.GT.U32.AND P3, PT, R43, R3, PT ;  /* 0x000000032b00720c */ /* 0x000fc60003f64070 */
[----:B------:R-:W-:Y:S01]  /*18b0*/  @!P0 IMAD.MOV R20, RZ, RZ, -R20 ;  /* 0x000000ffff148224 */ /* 0x000fe200078e0a14 */
[----:B------:R-:W-:Y:S01]  /*18c0*/  ISETP.GE.AND P0, PT, R24, RZ, PT ;  /* 0x000000ff1800720c */ /* 0x000fe20003f06270 */
[----:B------:R-:W-:-:S04]  /*18d0*/  IMAD.HI.U32 R26, R4, R31, RZ ;  /* 0x0000001f041a7227 */ /* 0x000fc800078e00ff */
[----:B------:R-:W-:-:S04]  /*18e0*/  IMAD.HI.U32 R24, R4, R29, RZ ;  /* 0x0000001d04187227 */ /* 0x000fc800078e00ff */
[----:B------:R-:W-:Y:S01]  /*18f0*/  @!P3 IMAD.IADD R3, R3, 0x1, -R43 ;  /* 0x000000010303b824 */ /* 0x000fe200078e0a2b */
[C---:B------:R-:W-:Y:S01]  /*1900*/  ISETP.GT.U32.AND P3, PT, R43.reuse, R14, PT ;  /* 0x0000000e2b00720c */ /* 0x040fe20003f64070 */
[----:B------:R-:W-:Y:S02]  /*1910*/  IMAD.MOV R25, RZ, RZ, -R25 ;  /* 0x000000ffff197224 */ /* 0x000fe400078e0a19 */
[----:B------:R-:W-:Y:S02]  /*1920*/  IMAD.MOV R27, RZ, RZ, -R27 ;  /* 0x000000ffff1b7224 */ /* 0x000fe400078e0a1b */
[----:B------:R-:W-:Y:S02]  /*1930*/  IMAD.MOV R32, RZ, RZ, -R26 ;  /* 0x000000ffff207224 */ /* 0x000fe400078e0a1a */
[----:B------:R-:W-:Y:S02]  /*1940*/  IMAD.MOV R24, RZ, RZ, -R24 ;  /* 0x000000ffff187224 */ /* 0x000fe400078e0a18 */
[----:B------:R-:W-:-:S02]  /*1950*/  IMAD R26, R43, R25, R30 ;  /* 0x000000192b1a7224 */ /* 0x000fc400078e021e */
[C---:B------:R-:W-:Y:S01]  /*1960*/  IMAD R30, R43.reuse, R27, R34 ;  /* 0x0000001b2b1e7224 */ /* 0x040fe200078e0222 */
[----:B------:R-:W-:Y:S01]  /*1970*/  IABS R34, R46 ;  /* 0x0000002e00227213 */ /* 0x000fe20000000000 */
[C---:B------:R-:W-:Y:S02]  /*1980*/  IMAD R24, R43.reuse, R24, R29 ;  /* 0x000000182b187224 */ /* 0x040fe400078e021d */
[----:B------:R-:W-:Y:S01]  /*1990*/  IMAD R28, R43, R32, R31 ;  /* 0x000000202b1c7224 */ /* 0x000fe200078e021f */
[----:B------:R-:W-:Y:S01]  /*19a0*/  IABS R32, R45 ;  /* 0x0000002d00207213 */ /* 0x000fe20000000000 */
[----:B------:R-:W-:-:S04]  /*19b0*/  IMAD.HI.U32 R27, R4, R34, RZ ;  /* 0x00000022041b7227 */ /* 0x000fc800078e00ff */
[----:B------:R-:W-:-:S04]  /*19c0*/  IMAD.HI.U32 R29, R4, R35, RZ ;  /* 0x00000023041d7227 */ /* 0x000fc800078e00ff */
[----:B------:R-:W-:Y:S01]  /*19d0*/  @!P3 IMAD.IADD R14, R14, 0x1, -R43 ;  /* 0x000000010e0eb824 */ /* 0x000fe200078e0a2b */
[----:B------:R-:W-:Y:S01]  /*19e0*/  ISETP.GT.U32.AND P3, PT, R43, R24, PT ;  /* 0x000000182b00720c */ /* 0x000fe20003f64070 */
[----:B------:R-:W-:-:S04]  /*19f0*/  IMAD.HI.U32 R25, R4, R32, RZ ;  /* 0x0000002004197227 */ /* 0x000fc800078e00ff */
[----:B------:R-:W-:Y:S02]  /*1a00*/  IMAD.MOV R27, RZ, RZ, -R27 ;  /* 0x000000ffff1b7224 */ /* 0x000fe400078e0a1b */
[----:B------:R-:W-:Y:S02]  /*1a10*/  IMAD.MOV R36, RZ, RZ, -R29 ;  /* 0x000000ffff247224 */ /* 0x000fe400078e0a1d */
[----:B------:R-:W-:Y:S02]  /*1a20*/  IMAD.MOV.U32 R29, RZ, RZ, R38 ;  /* 0x000000ffff1d7224 */ /* 0x000fe400078e0026 */
[----:B------:R-:W-:Y:S02]  /*1a30*/  IMAD.MOV R31, RZ, RZ, -R25 ;  /* 0x000000ffff1f7224 */ /* 0x000fe400078e0a19 */
[----:B------:R-:W-:-:S04]  /*1a40*/  IMAD.HI.U32 R25, R4, R37, RZ ;  /* 0x0000002504197227 */ /* 0x000fc800078e00ff */
[----:B------:R-:W-:Y:S02]  /*1a50*/  IMAD R34, R43, R27, R34 ;  /* 0x0000001b2b227224 */ /* 0x000fe400078e0222 */
[----:B------:R-:W-:-:S04]  /*1a60*/  IMAD.HI.U32 R27, R4, R29, RZ ;  /* 0x0000001d041b7227 */ /* 0x000fc800078e00ff */
[C---:B------:R-:W-:Y:S02]  /*1a70*/  IMAD R35, R43.reuse, R36, R35 ;  /* 0x000000242b237224 */ /* 0x040fe400078e0223 */
[----:B------:R-:W-:Y:S01]  /*1a80*/  IMAD.MOV R36, RZ, RZ, -R25 ;  /* 0x000000ffff247224 */ /* 0x000fe200078e0a19 */
[----:B------:R-:W-:Y:S01]  /*1a90*/  IABS R25, R50 ;  /* 0x0000003200197213 */ /* 0x000fe20000000000 */
[----:B------:R-:W-:Y:S02]  /*1aa0*/  IMAD.MOV R38, RZ, RZ, -R27 ;  /* 0x000000ffff267224 */ /* 0x000fe400078e0a1b */
[----:B------:R-:W-:Y:S02]  /*1ab0*/  @!P3 IMAD.IADD R24, R24, 0x1, -R43 ;  /* 0x000000011818b824 */ /* 0x000fe400078e0a2b */
[C---:B------:R-:W-:Y:S02]  /*1ac0*/  IMAD R36, R43.reuse, R36, R37 ;  /* 0x000000242b247224 */ /* 0x040fe400078e0225 */
[C---:B------:R-:W-:Y:S01]  /*1ad0*/  IMAD R37, R43.reuse, R38, R29 ;  /* 0x000000262b257224 */ /* 0x040fe200078e021d */
[----:B------:R-:W-:Y:S01]  /*1ae0*/  ISETP.GT.U32.AND P3, PT, R43, R24, PT ;  /* 0x000000182b00720c */ /* 0x000fe20003f64070 */
[----:B------:R-:W-:-:S02]  /*1af0*/  IMAD.MOV.U32 R38, RZ, RZ, R25 ;  /* 0x000000ffff267224 */ /* 0x000fc400078e0019 */
[----:B------:R-:W-:Y:S02]  /*1b00*/  IMAD.MOV.U32 R25, RZ, RZ, R2 ;  /* 0x000000ffff197224 */ /* 0x000fe400078e0002 */
[----:B------:R-:W-:Y:S01]  /*1b10*/  @!P5 IMAD.MOV R22, RZ, RZ, -R22 ;  /* 0x000000ffff16d224 */ /* 0x000fe200078e0a16 */
[C---:B------:R-:W-:Y:S01]  /*1b20*/  ISETP.GT.U32.AND P5, PT, R43.reuse, R14, PT ;  /* 0x0000000e2b00720c */ /* 0x040fe20003fa4070 */
[----:B------:R-:W-:Y:S01]  /*1b30*/  @!P6 IMAD.MOV R25, RZ, RZ, -R25 ;  /* 0x000000ffff19e224 */ /* 0x000fe200078e0a19 */
[C---:B------:R-:W-:Y:S01]  /*1b40*/  ISETP.GT.U32.AND P6, PT, R43.reuse, R26, PT ;  /* 0x0000001a2b00720c */ /* 0x040fe20003fc4070 */
[----:B------:R-:W-:Y:S02]  /*1b50*/  IMAD.MOV.U32 R27, RZ, RZ, R3 ;  /* 0x000000ffff1b7224 */ /* 0x000fe400078e0003 */
[C---:B------:R-:W-:Y:S02]  /*1b60*/  IMAD R32, R43.reuse, R31, R32 ;  /* 0x0000001f2b207224 */ /* 0x040fe400078e0220 */
[----:B------:R-:W-:Y:S01]  /*1b70*/  @!P2 IMAD.MOV R27, RZ, RZ, -R27 ;  /* 0x000000ffff1ba224 */ /* 0x000fe200078e0a1b */
[C---:B------:R-:W-:Y:S01]  /*1b80*/  ISETP.GT.U32.AND P2, PT, R43.reuse, R28, PT ;  /* 0x0000001c2b00720c */ /* 0x040fe20003f44070 */
[----:B------:R-:W-:Y:S01]  /*1b90*/  @!P3 IMAD.IADD R24, R24, 0x1, -R43 ;  /* 0x000000011818b824 */ /* 0x000fe200078e0a2b */
[----:B------:R-:W-:Y:S01]  /*1ba0*/  ISETP.GT.U32.AND P3, PT, R43, R32, PT ;  /* 0x000000202b00720c */ /* 0x000fe20003f64070 */
[----:B------:R-:W-:-:S04]  /*1bb0*/  IMAD.HI.U32 R29, R4, R38, RZ ;  /* 0x00000026041d7227 */ /* 0x000fc800078e00ff */
[--C-:B------:R-:W-:Y:S01]  /*1bc0*/  @!P5 IMAD.IADD R14, R14, 0x1, -R43.reuse ;  /* 0x000000010e0ed824 */ /* 0x100fe200078e0a2b */
[C---:B------:R-:W-:Y:S01]  /*1bd0*/  ISETP.GT.U32.AND P5, PT, R43.reuse, R30, PT ;  /* 0x0000001e2b00720c */ /* 0x040fe20003fa4070 */
[--C-:B------:R-:W-:Y:S01]  /*1be0*/  @!P6 IMAD.IADD R26, R26, 0x1, -R43.reuse ;  /* 0x000000011a1ae824 */ /* 0x100fe200078e0a2b */
[----:B------:R-:W-:Y:S01]  /*1bf0*/  ISETP.GT.U32.AND P6, PT, R43, R34, PT ;  /* 0x000000222b00720c */ /* 0x000fe20003fc4070 */
[----:B------:R-:W-:Y:S02]  /*1c00*/  VIADD R52, R7, 0x1 ;  /* 0x0000000107347836 */ /* 0x000fe40000000000 */
[--C-:B------:R-:W-:Y:S01]  /*1c10*/  @!P2 IMAD.IADD R28, R28, 0x1, -R43.reuse ;  /* 0x000000011c1ca824 */ /* 0x100fe200078e0a2b */
[C---:B------:R-:W-:Y:S01]  /*1c20*/  ISETP.GT.U32.AND P2, PT, R43.reuse, R35, PT ;  /* 0x000000232b00720c */ /* 0x040fe20003f44070 */
[----:B------:R-:W-:Y:S01]  /*1c30*/  @!P3 IMAD.IADD R32, R32, 0x1, -R43 ;  /* 0x000000012020b824 */ /* 0x000fe200078e0a2b */
[----:B------:R-:W-:Y:S01]  /*1c40*/  IABS R31, R52 ;  /* 0x00000034001f7213 */ /* 0x000fe20000000000 */
[----:B------:R-:W-:Y:S01]  /*1c50*/  IMAD.MOV R29, RZ, RZ, -R29 ;  /* 0x000000ffff1d7224 */ /* 0x000fe200078e0a1d */
[----:B------:R-:W-:Y:S01]  /*1c60*/  ISETP.GT.U32.AND P3, PT, R43, R28, PT ;  /* 0x0000001c2b00720c */ /* 0x000fe20003f64070 */
[----:B------:R-:W-:-:S04]  /*1c70*/  IMAD.HI.U32 R2, R4, R39, RZ ;  /* 0x0000002704027227 */ /* 0x000fc800078e00ff */
[--C-:B------:R-:W-:Y:S01]  /*1c80*/  @!P5 IMAD.IADD R30, R30, 0x1, -R43.reuse ;  /* 0x000000011e1ed824 */ /* 0x100fe200078e0a2b */
[C---:B------:R-:W-:Y:S01]  /*1c90*/  ISETP.GT.U32.AND P5, PT, R43.reuse, R26, PT ;  /* 0x0000001a2b00720c */ /* 0x040fe20003fa4070 */
[----:B------:R-:W-:Y:S01]  /*1ca0*/  @!P6 IMAD.IADD R34, R34, 0x1, -R43 ;  /* 0x000000012222e824 */ /* 0x000fe200078e0a2b */
[C---:B------:R-:W-:Y:S01]  /*1cb0*/  ISETP.GT.U32.AND P6, PT, R43.reuse, R32, PT ;  /* 0x000000202b00720c */ /* 0x040fe20003fc4070 */
[----:B------:R-:W-:Y:S02]  /*1cc0*/  IMAD R38, R43, R29, R38 ;  /* 0x0000001d2b267224 */ /* 0x000fe400078e0226 */
[----:B------:R-:W-:Y:S02]  /*1cd0*/  IMAD.MOV.U32 R29, RZ, RZ, R14 ;  /* 0x000000ffff1d7224 */ /* 0x000fe400078e000e */
[----:B------:R-:W-:Y:S02]  /*1ce0*/  IMAD.MOV R2, RZ, RZ, -R2 ;  /* 0x000000ffff027224 */ /* 0x000fe400078e0a02 */
[----:B------:R-:W-:-:S02]  /*1cf0*/  IMAD.MOV.U32 R3, RZ, RZ, R31 ;  /* 0x000000ffff037224 */ /* 0x000fc400078e001f */
[----:B------:R-:W-:Y:S01]  /*1d00*/  @!P0 IMAD.MOV R29, RZ, RZ, -R29 ;  /* 0x000000ffff1d8224 */ /* 0x000fe200078e0a1d */
[----:B------:R-:W-:Y:S01]  /*1d10*/  ISETP.GT.U32.AND P0, PT, R43, R30, PT ;  /* 0x0000001e2b00720c */ /* 0x000fe20003f04070 */
[----:B------:R-:W-:Y:S02]  /*1d20*/  @!P2 IMAD.IADD R35, R35, 0x1, -R43 ;  /* 0x000000012323a824 */ /* 0x000fe400078e0a2b */
[----:B------:R-:W-:Y:S01]  /*1d30*/  @!P1 IMAD.MOV R24, RZ, RZ, -R24 ;  /* 0x000000ffff189224 */ /* 0x000fe200078e0a18 */
[C---:B------:R-:W-:Y:S01]  /*1d40*/  ISETP.GT.U32.AND P1, PT, R43.reuse, R34, PT ;  /* 0x000000222b00720c */ /* 0x040fe20003f24070 */
[C---:B------:R-:W-:Y:S01]  /*1d50*/  IMAD R39, R43.reuse, R2, R39 ;  /* 0x000000022b277224 */ /* 0x040fe200078e0227 */
[----:B------:R-:W-:Y:S01]  /*1d60*/  ISETP.GT.U32.AND P2, PT, R43, R35, PT ;  /* 0x000000232b00720c */ /* 0x000fe20003f44070 */
[----:B------:R-:W-:-:S04]  /*1d70*/  IMAD.HI.U32 R2, R4, R3, RZ ;  /* 0x0000000304027227 */ /* 0x000fc800078e00ff */
[--C-:B------:R-:W-:Y:S01]  /*1d80*/  @!P5 IMAD.IADD R26, R26, 0x1, -R43.reuse ;  /* 0x000000011a1ad824 */ /* 0x100fe200078e0a2b */
[C---:B------:R-:W-:Y:S01]  /*1d90*/  ISETP.GT.U32.AND P5, PT, R43.reuse, R36, PT ;  /* 0x000000242b00720c */ /* 0x040fe20003fa4070 */
[--C-:B------:R-:W-:Y:S01]  /*1da0*/  @!P3 IMAD.IADD R28, R28, 0x1, -R43.reuse ;  /* 0x000000011c1cb824 */ /* 0x100fe200078e0a2b */
[C---:B------:R-:W-:Y:S01]  /*1db0*/  ISETP.GT.U32.AND P3, PT, R43.reuse, R37, PT ;  /* 0x000000252b00720c */ /* 0x040fe20003f64070 */
[----:B------:R-:W-:Y:S01]  /*1dc0*/  @!P6 IMAD.IADD R32, R32, 0x1, -R43 ;  /* 0x000000012020e824 */ /* 0x000fe200078e0a2b */
[----:B------:R-:W-:Y:S01]  /*1dd0*/  ISETP.GT.U32.AND P6, PT, R43, R39, PT ;  /* 0x000000272b00720c */ /* 0x000fe20003fc4070 */
[----:B------:R-:W-:Y:S02]  /*1de0*/  IMAD.MOV R2, RZ, RZ, -R2 ;  /* 0x000000ffff027224 */ /* 0x000fe400078e0a02 */
[----:B------:R-:W-:-:S04]  /*1df0*/  IMAD.HI.U32 R4, R4, R41, RZ ;  /* 0x0000002904047227 */ /* 0x000fc800078e00ff */
[----:B------:R-:W-:Y:S01]  /*1e00*/  IMAD R14, R43, R2, R3 ;  /* 0x000000022b0e7224 */ /* 0x000fe200078e0203 */
[----:B------:R-:W-:Y:S01]  /*1e10*/  SHF.R.S32.HI R3, RZ, 0x1f, R40 ;  /* 0x0000001fff037819 */ /* 0x000fe20000011428 */
[----:B------:R-:W-:Y:S01]  /*1e20*/  IMAD.MOV R4, RZ, RZ, -R4 ;  /* 0x000000ffff047224 */ /* 0x000fe200078e0a04 */
[----:B------:R-:W-:Y:S01]  /*1e30*/  LOP3.LUT R2, R53, 0x3f, RZ, 0xc0, !PT ;  /* 0x0000003f35027812 */ /* 0x000fe200078ec0ff */
[--C-:B------:R-:W-:Y:S01]  /*1e40*/  @!P0 IMAD.IADD R30, R30, 0x1, -R43.reuse ;  /* 0x000000011e1e8824 */ /* 0x100fe200078e0a2b */
[C---:B------:R-:W-:Y:S01]  /*1e50*/  ISETP.GT.U32.AND P0, PT, R43.reuse, R38, PT ;  /* 0x000000262b00720c */ /* 0x040fe20003f04070 */
[----:B------:R-:W-:Y:S01]  /*1e60*/  @!P1 IMAD.IADD R34, R34, 0x1, -R43 ;  /* 0x0000000122229824 */ /* 0x000fe200078e0a2b */
[C---:B------:R-:W-:Y:S01]  /*1e70*/  ISETP.GT.U32.AND P1, PT, R43.reuse, R14, PT ;  /* 0x0000000e2b00720c */ /* 0x040fe20003f24070 */
[----:B------:R-:W-:Y:S01]  /*1e80*/  IMAD R41, R43, R4, R41 ;  /* 0x000000042b297224 */ /* 0x000fe200078e0229 */
[----:B------:R-:W-:Y:S01]  /*1e90*/  LOP3.LUT R4, RZ, R33, RZ, 0x33, !PT ;  /* 0x00000021ff047212 */ /* 0x000fe200078e33ff */
[--C-:B------:R-:W-:Y:S01]  /*1ea0*/  @!P2 IMAD.IADD R35, R35, 0x1, -R43.reuse ;  /* 0x000000012323a824 */ /* 0x100fe200078e0a2b */
[----:B------:R-:W-:Y:S01]  /*1eb0*/  ISETP.GE.AND P2, PT, R42, RZ, PT ;  /* 0x000000ff2a00720c */ /* 0x000fe20003f46270 */
[--C-:B------:R-:W-:Y:S01]  /*1ec0*/  @!P5 IMAD.IADD R36, R36, 0x1, -R43.reuse ;  /* 0x000000012424d824 */ /* 0x100fe200078e0a2b */
[----:B------:R-:W-:Y:S01]  /*1ed0*/  ISETP.GE.AND P5, PT, R44, RZ, PT ;  /* 0x000000ff2c00720c */ /* 0x000fe20003fa6270 */
[--C-:B------:R-:W-:Y:S01]  /*1ee0*/  @!P3 IMAD.IADD R37, R37, 0x1, -R43.reuse ;  /* 0x000000012525b824 */ /* 0x100fe200078e0a2b */
[----:B------:R-:W-:Y:S01]  /*1ef0*/  ISETP.GE.AND P3, PT, R45, RZ, PT ;  /* 0x000000ff2d00720c */ /* 0x000fe20003f66270 */
[--C-:B------:R-:W-:Y:S01]  /*1f00*/  @!P6 IMAD.IADD R39, R39, 0x1, -R43.reuse ;  /* 0x000000012727e824 */ /* 0x100fe200078e0a2b */
[----:B------:R-:W-:Y:S01]  /*1f10*/  ISETP.GT.U32.AND P6, PT, R43, R41, PT ;  /* 0x000000292b00720c */ /* 0x000fe20003fc4070 */
[--C-:B------:R-:W-:Y:S01]  /*1f20*/  @!P0 IMAD.IADD R38, R38, 0x1, -R43.reuse ;  /* 0x0000000126268824 */ /* 0x100fe200078e0a2b */
[----:B------:R-:W-:Y:S01]  /*1f30*/  ISETP.GE.AND P0, PT, R46, RZ, PT ;  /* 0x000000ff2e00720c */ /* 0x000fe20003f06270 */
[----:B------:R-:W-:Y:S01]  /*1f40*/  IMAD.MOV.U32 R31, RZ, RZ, R26 ;  /* 0x000000ffff1f7224 */ /* 0x000fe200078e001a */
[----:B------:R-:W-:Y:S01]  /*1f50*/  LEA.HI R40, R3, R40, RZ, 0x7 ;  /* 0x0000002803287211 */ /* 0x000fe200078f38ff */
[----:B------:R-:W-:Y:S01]  /*1f60*/  @!P1 IMAD.IADD R14, R14, 0x1, -R43 ;  /* 0x000000010e0e9824 */ /* 0x000fe200078e0a2b */
[C---:B------:R-:W-:Y:S01]  /*1f70*/  ISETP.GT.U32.AND P1, PT, R43.reuse, R36, PT ;  /* 0x000000242b00720c */ /* 0x040fe20003f24070 */
[----:B------:R-:W-:Y:S01]  /*1f80*/  @!P4 IMAD.MOV R31, RZ, RZ, -R31 ;  /* 0x000000ffff1fc224 */ /* 0x000fe200078e0a1f */
[C---:B------:R-:W-:Y:S01]  /*1f90*/  ISETP.GT.U32.AND P4, PT, R43.reuse, R38, PT ;  /* 0x000000262b00720c */ /* 0x040fe20003f84070 */
[----:B------:R-:W-:Y:S01]  /*1fa0*/  @!P2 IMAD.MOV R28, RZ, RZ, -R28 ;  /* 0x000000ffff1ca224 */ /* 0x000fe200078e0a1c */
[C---:B------:R-:W-:Y:S01]  /*1fb0*/  ISETP.GT.U32.AND P2, PT, R43.reuse, R37, PT ;  /* 0x000000252b00720c */ /* 0x040fe20003f44070 */
[----:B------:R-:W-:Y:S01]  /*1fc0*/  @!P5 IMAD.MOV R30, RZ, RZ, -R30 ;  /* 0x000000ffff1ed224 */ /* 0x000fe200078e0a1e */
[C---:B------:R-:W-:Y:S01]  /*1fd0*/  ISETP.GT.U32.AND P5, PT, R43.reuse, R39, PT ;  /* 0x000000272b00720c */ /* 0x040fe20003fa4070 */
[----:B------:R-:W-:Y:S01]  /*1fe0*/  @!P3 IMAD.MOV R32, RZ, RZ, -R32 ;  /* 0x000000ffff20b224 */ /* 0x000fe200078e0a20 */
[----:B------:R-:W-:Y:S01]  /*1ff0*/  ISETP.GT.U32.AND P3, PT, R43, R14, PT ;  /* 0x0000000e2b00720c */ /* 0x000fe20003f64070 */
[--C-:B------:R-:W-:Y:S01]  /*2000*/  @!P6 IMAD.IADD R41, R41, 0x1, -R43.reuse ;  /* 0x000000012929e824 */ /* 0x100fe200078e0a2b */
[----:B------:R-:W-:Y:S01]  /*2010*/  ISETP.GE.AND P6, PT, R47, RZ, PT ;  /* 0x000000ff2f00720c */ /* 0x000fe20003fc6270 */
[----:B------:R-:W-:Y:S01]  /*2020*/  @!P0 IMAD.MOV R34, RZ, RZ, -R34 ;  /* 0x000000ffff228224 */ /* 0x000fe200078e0a22 */
[----:B------:R-:W-:Y:S01]  /*2030*/  LOP3.LUT R3, R2, 0x40, RZ, 0xfc, !PT ;  /* 0x0000004002037812 */ /* 0x000fe200078efcff */
[--C-:B------:R-:W-:Y:S01]  /*2040*/  @!P1 IMAD.IADD R36, R36, 0x1, -R43.reuse ;  /* 0x0000000124249824 */ /* 0x100fe200078e0a2b */
[----:B------:R-:W-:Y:S01]  /*2050*/  ISETP.GT.U32.AND P0, PT, R43, R41, PT ;  /* 0x000000292b00720c */ /* 0x000fe20003f04070 */
[--C-:B------:R-:W-:Y:S01]  /*2060*/  @!P4 IMAD.IADD R38, R38, 0x1, -R43.reuse ;  /* 0x000000012626c824 */ /* 0x100fe200078e0a2b */
[----:B------:R-:W-:Y:S01]  /*2070*/  ISETP.GE.AND P1, PT, R48, RZ, PT ;  /* 0x000000ff3000720c */ /* 0x000fe20003f26270 */
[--C-:B------:R-:W-:Y:S01]  /*2080*/  @!P2 IMAD.IADD R37, R37, 0x1, -R43.reuse ;  /* 0x000000012525a824 */ /* 0x100fe200078e0a2b */
[----:B------:R-:W-:Y:S01]  /*2090*/  ISETP.GE.AND P2, PT, R49, RZ, PT ;  /* 0x000000ff3100720c */ /* 0x000fe20003f46270 */
[--C-:B------:R-:W-:Y:S01]  /*20a0*/  @!P5 IMAD.IADD R39, R39, 0x1, -R43.reuse ;  /* 0x000000012727d824 */ /* 0x100fe200078e0a2b */
[----:B------:R-:W-:Y:S01]  /*20b0*/  ISETP.GE.AND P4, PT, R50, RZ, PT ;  /* 0x000000ff3200720c */ /* 0x000fe20003f86270 */
[----:B------:R-:W-:Y:S01]  /*20c0*/  @!P3 IMAD.IADD R14, R14, 0x1, -R43 ;  /* 0x000000010e0eb824 */ /* 0x000fe200078e0a2b */
[----:B------:R-:W-:Y:S01]  /*20d0*/  ISETP.GE.AND P5, PT, R51, RZ, PT ;  /* 0x000000ff3300720c */ /* 0x000fe20003fa6270 */
[----:B------:R-:W-:Y:S01]  /*20e0*/  @!P6 IMAD.MOV R35, RZ, RZ, -R35 ;  /* 0x000000ffff23e224 */ /* 0x000fe200078e0a23 */
[----:B------:R-:W-:-:S02]  /*20f0*/  ISETP.GE.AND P3, PT, R52, RZ, PT ;  /* 0x000000ff3400720c */ /* 0x000fc40003f66270 */
[----:B------:R-:W-:Y:S01]  /*2100*/  ISETP.GE.AND P6, PT, R7, RZ, PT ;  /* 0x000000ff0700720c */ /* 0x000fe20003fc6270 */
[----:B------:R-:W-:Y:S01]  /*2110*/  @!P0 IMAD.IADD R41, R41, 0x1, -R43 ;  /* 0x0000000129298824 */ /* 0x000fe200078e0a2b */
[----:B------:R-:W-:Y:S01]  /*2120*/  ISETP.NE.AND P0, PT, R33, RZ, PT ;  /* 0x000000ff2100720c */ /* 0x000fe20003f05270 */
[----:B------:R-:W-:Y:S01]  /*2130*/  IMAD.MOV.U32 R33, RZ, RZ, R14 ;  /* 0x000000ffff217224 */ /* 0x000fe200078e000e */
[----:B------:R-:W-:Y:S01]  /*2140*/  LOP3.LUT R51, R8, 0xa, RZ, 0xfc, !PT ;  /* 0x0000000a08337812 */ /* 0x000fe200078efcff */
[----:B------:R-:W-:Y:S01]  /*2150*/  @!P1 IMAD.MOV R36, RZ, RZ, -R36 ;  /* 0x000000ffff249224 */ /* 0x000fe200078e0a24 */
[C---:B------:R-:W-:Y:S01]  /*2160*/  SEL R5, R4.reuse, R5, !P0 ;  /* 0x0000000504057207 */ /* 0x040fe20004000000 */
        /* <DEDUP_REMOVED lines=9> */
[----:B------:R-:W-:Y:S01]  /*2200*/  SEL R13, R4, R13, !P0 ;  /* 0x0000000d040d7207 */ /* 0x000fe20004000000 */
[----:B------:R-:W-:Y:S01]  /*2210*/  IMAD R6, R6, UR7, RZ ;  /* 0x0000000706067c24 */ /* 0x000fe2000f8e02ff */
[----:B------:R-:W-:Y:S01]  /*2220*/  SEL R12, R4, R12, !P0 ;  /* 0x0000000c040c7207 */ /* 0x000fe20004000000 */
[----:B------:R-:W-:Y:S01]  /*2230*/  IMAD R10, R10, UR7, RZ ;  /* 0x000000070a0a7c24 */ /* 0x000fe2000f8e02ff */
[----:B------:R-:W-:Y:S01]  /*2240*/  SEL R14, R4, R15, !P0 ;  /* 0x0000000f040e7207 */ /* 0x000fe20004000000 */
[----:B------:R-:W-:Y:S01]  /*2250*/  IMAD R15, R2, UR5, RZ ;  /* 0x00000005020f7c24 */ /* 0x000fe2000f8e02ff */
[C---:B------:R-:W-:Y:S01]  /*2260*/  SEL R17, R4.reuse, R17, !P0 ;  /* 0x0000001104117207 */ /* 0x040fe20004000000 */
[----:B------:R-:W-:Y:S01]  /*2270*/  IMAD R2, R9, UR7, RZ ;  /* 0x0000000709027c24 */ /* 0x000fe2000f8e02ff */
[C---:B------:R-:W-:Y:S01]  /*2280*/  SEL R16, R4.reuse, R16, !P0 ;  /* 0x0000001004107207 */ /* 0x040fe20004000000 */
[----:B------:R-:W-:Y:S01]  /*2290*/  IMAD R46, R11, UR7, RZ ;  /* 0x000000070b2e7c24 */ /* 0x000fe2000f8e02ff */
[C---:B------:R-:W-:Y:S01]  /*22a0*/  SEL R19, R4.reuse, R19, !P0 ;  /* 0x0000001304137207 */ /* 0x040fe20004000000 */
[----:B------:R-:W-:Y:S01]  /*22b0*/  IMAD R48, R13, UR7, RZ ;  /* 0x000000070d307c24 */ /* 0x000fe2000f8e02ff */
        /* <DEDUP_REMOVED lines=10> */
[----:B------:R-:W-:Y:S01]  /*2360*/  SEL R25, R4, R25, !P0 ;  /* 0x0000001904197207 */ /* 0x000fe20004000000 */
[----:B------:R-:W-:Y:S01]  /*2370*/  IMAD R18, R18, UR7, RZ ;  /* 0x0000000712127c24 */ /* 0x000fe2000f8e02ff */
[C---:B------:R-:W-:Y:S01]  /*2380*/  SEL R27, R4.reuse, R27, !P0 ;  /* 0x0000001b041b7207 */ /* 0x040fe20004000000 */
        /* <DEDUP_REMOVED lines=27> */
[----:B------:R-:W-:Y:S01]  /*2540*/  SEL R4, R4, R41, !P0 ;  /* 0x0000002904047207 */ /* 0x000fe20004000000 */
[----:B------:R-:W-:Y:S01]  /*2550*/  IMAD R41, R3, UR5, RZ ;  /* 0x0000000503297c24 */ /* 0x000fe2000f8e02ff */
[----:B------:R-:W-:Y:S01]  /*2560*/  SHF.R.S32.HI R3, RZ, 0x1f, R0 ;  /* 0x0000001fff037819 */ /* 0x000fe20000011400 */
[----:B------:R-:W-:Y:S01]  /*2570*/  IMAD R34, R34, UR7, RZ ;  /* 0x0000000722227c24 */ /* 0x000fe2000f8e02ff */
[----:B------:R-:W-:Y:S01]  /*2580*/  SHF.R.S32.HI R5, RZ, 0x1f, R2 ;  /* 0x0000001fff057819 */ /* 0x000fe20000011402 */
[----:B------:R-:W-:Y:S01]  /*2590*/  IMAD R16, R4, UR7, RZ ;  /* 0x0000000704107c24 */ /* 0x000fe2000f8e02ff */
[C---:B------:R-:W-:Y:S01]  /*25a0*/  IADD3 R4, P4, R0.reuse, R41, RZ ;  /* 0x0000002900047210 */ /* 0x040fe20007f9e0ff */
[----:B------:R-:W-:Y:S01]  /*25b0*/  IMAD R68, R35, UR7, RZ ;  /* 0x0000000723447c24 */ /* 0x000fe2000f8e02ff */
[----:B------:R-:W-:Y:S01]  /*25c0*/  IADD3 R0, P6, R0, R15, RZ ;  /* 0x0000000f00007210 */ /* 0x000fe20007fde0ff */
[----:B------:R-:W-:Y:S01]  /*25d0*/  IMAD R36, R36, UR7, RZ ;  /* 0x0000000724247c24 */ /* 0x000fe2000f8e02ff */
[----:B------:R-:W-:Y:S01]  /*25e0*/  SHF.R.S32.HI R44, RZ, 0x1f, R41 ;  /* 0x0000001fff2c7819 */ /* 0x000fe20000011429 */
[----:B------:R0:W-:Y:S01]  /*25f0*/  STL [R1+0x1a4], R4 ;  /* 0x0001a40401007387 */ /* 0x0001e20000100800 */
[----:B------:R-:W-:Y:S01]  /*2600*/  SHF.R.S32.HI R42, RZ, 0x1f, R15 ;  /* 0x0000001fff2a7819 */ /* 0x000fe2000001140f */
[----:B------:R-:W-:Y:S01]  /*2610*/  IMAD R70, R37, UR7, RZ ;  /* 0x0000000725467c24 */ /* 0x000fe2000f8e02ff */
[----:B------:R-:W-:Y:S01]  /*2620*/  SHF.R.S32.HI R9, RZ, 0x1f, R6 ;  /* 0x0000001fff097819 */ /* 0x000fe20000011406 */
[----:B------:R1:W-:Y:S01]  /*2630*/  STL [R1+0x19c], R0 ;  /* 0x00019c0001007387 */ /* 0x0003e20000100800 */
[----:B------:R-:W-:Y:S01]  /*2640*/  SHF.R.S32.HI R11, RZ, 0x1f, R10 ;  /* 0x0000001fff0b7819 */ /* 0x000fe2000001140a */
[----:B------:R-:W-:Y:S01]  /*2650*/  IMAD R38, R38, UR7, RZ ;  /* 0x0000000726267c24 */ /* 0x000fe2000f8e02ff */
[----:B------:R-:W-:Y:S01]  /*2660*/  SHF.R.S32.HI R13, RZ, 0x1f, R46 ;  /* 0x0000001fff0d7819 */ /* 0x000fe2000001142e */
[----:B------:R-:W-:Y:S01]  /*2670*/  IMAD R72, R39, UR7, RZ ;  /* 0x0000000727487c24 */ /* 0x000fe2000f8e02ff */
[----:B------:R-:W-:Y:S01]  /*2680*/  SHF.R.S32.HI R17, RZ, 0x1f, R68 ;  /* 0x0000001fff117819 */ /* 0x000fe20000011444 */
[----:B------:R-:W-:Y:S01]  /*2690*/  IMAD R74, R33, UR7, RZ ;  /* 0x00000007214a7c24 */ /* 0x000fe2000f8e02ff */
[-C--:B0-----:R-:W-:Y:S01]  /*26a0*/  IADD3 R4, P5, R2, R41.reuse, RZ ;  /* 0x0000002902047210 */ /* 0x081fe20007fbe0ff */
[----:B------:R-:W-:Y:S01]  /*26b0*/  ULDC UR6, c[0x0][0x230] ;  /* 0x00008c0000067ab9 */ /* 0x000fe20000000800 */
[----:B------:R-:W-:Y:S01]  /*26c0*/  SHF.R.S32.HI R93, RZ, 0x1f, R36 ;  /* 0x0000001fff5d7819 */ /* 0x000fe20000011424 */
[----:B------:R-:W-:Y:S01]  /*26d0*/  USHF.L.U32 UR5, UR5, 0x7, URZ ;  /* 0x0000000705057899 */ /* 0x000fe2000800063f */
[----:B-1----:R-:W-:Y:S01]  /*26e0*/  IADD3 R0, P3, R15, R2, RZ ;  /* 0x000000020f007210 */ /* 0x002fe20007f7e0ff */
[----:B------:R0:W-:Y:S01]  /*26f0*/  STL [R1+0x194], R4 ;  /* 0x0001940401007387 */ /* 0x0001e20000100800 */
[----:B------:R-:W-:-:S02]  /*2700*/  IADD3 R2, P2, R6, R41, RZ ;  /* 0x0000002906027210 */ /* 0x000fc40007f5e0ff */
[----:B------:R-:W-:Y:S01]  /*2710*/  SHF.R.S32.HI R19, RZ, 0x1f, R70 ;  /* 0x0000001fff137819 */ /* 0x000fe20000011446 */
[----:B------:R1:W-:Y:S01]  /*2720*/  STL [R1+0x18c], R0 ;  /* 0x00018c0001007387 */ /* 0x0003e20000100800 */
[----:B------:R-:W-:Y:S02]  /*2730*/  SHF.R.S32.HI R21, RZ, 0x1f, R38 ;  /* 0x0000001fff157819 */ /* 0x000fe40000011426 */
[----:B------:R-:W-:Y:S01]  /*2740*/  SHF.R.S32.HI R23, RZ, 0x1f, R16 ;  /* 0x0000001fff177819 */ /* 0x000fe20000011410 */
[----:B------:R2:W-:Y:S01]  /*2750*/  STL [R1+0x184], R2 ;  /* 0x0001840201007387 */ /* 0x0005e20000100800 */
[----:B------:R-:W-:Y:S02]  /*2760*/  SHF.R.S32.HI R25, RZ, 0x1f, R72 ;  /* 0x0000001fff197819 */ /* 0x000fe40000011448 */
[----:B0-----:R-:W-:Y:S02]  /*2770*/  IADD3 R4, P0, R10, R41, RZ ;  /* 0x000000290a047210 */ /* 0x001fe40007f1e0ff */
[----:B------:R-:W-:-:S02]  /*2780*/  SHF.R.S32.HI R27, RZ, 0x1f, R74 ;  /* 0x0000001fff1b7819 */ /* 0x000fc4000001144a */
[----:B-1----:R-:W-:Y:S02]  /*2790*/  IADD3 R0, P1, R15, R6, RZ ;  /* 0x000000060f007210 */ /* 0x002fe40007f3e0ff */
[C---:B------:R-:W-:Y:S01]  /*27a0*/  LOP3.LUT R53, R8.reuse, 0xc, RZ, 0xfc, !PT ;  /* 0x0000000c08357812 */ /* 0x040fe200078efcff */
[----:B--2---:R-:W-:Y:S01]  /*27b0*/  IMAD.X R2, R3, 0x1, R44, P4 ;  /* 0x0000000103027824 */ /* 0x004fe200020e062c */
[C---:B------:R-:W-:Y:S01]  /*27c0*/  LOP3.LUT R45, R8.reuse, 0x4, RZ, 0xfc, !PT ;  /* 0x00000004082d7812 */ /* 0x040fe200078efcff */
[----:B------:R0:W-:Y:S01]  /*27d0*/  STL [R1+0x17c], R0 ;  /* 0x00017c0001007387 */ /* 0x0001e20000100800 */
[C---:B------:R-:W-:Y:S02]  /*27e0*/  LOP3.LUT R47, R8.reuse, 0x6, RZ, 0xfc, !PT ;  /* 0x00000006082f7812 */ /* 0x040fe400078efcff */
[C---:B------:R-:W-:Y:S01]  /*27f0*/  LOP3.LUT R49, R8.reuse, 0x8, RZ, 0xfc, !PT ;  /* 0x0000000808317812 */ /* 0x040fe200078efcff */
[----:B------:R-:W-:Y:S01]  /*2800*/  STL [R1+0x174], R4 ;  /* 0x0001740401007387 */ /* 0x000fe20000100800 */
[----:B------:R-:W-:-:S02]  /*2810*/  LOP3.LUT R43, R8, 0x2, RZ, 0xfc, !PT ;  /* 0x00000002082b7812 */ /* 0x000fc400078efcff */
[----:B------:R-:W-:Y:S01]  /*2820*/  SHF.R.S32.HI R40, RZ, 0x7, R40 ;  /* 0x00000007ff287819 */ /* 0x000fe20000011428 */
[----:B------:R1:W-:Y:S01]  /*2830*/  STL [R1+0x1a0], R2 ;  /* 0x0001a00201007387 */ /* 0x0003e20000100800 */
[----:B0-----:R-:W-:-:S05]  /*2840*/  IADD3 R0, P4, R15, R10, RZ ;  /* 0x0000000a0f007210 */ /* 0x001fca0007f9e0ff */
[----:B------:R0:W-:Y:S01]  /*2850*/  STL [R1+0x16c], R0 ;  /* 0x00016c0001007387 */ /* 0x0001e20000100800 */
[----:B-1----:R-:W-:Y:S01]  /*2860*/  IMAD.X R2, R3, 0x1, R42, P6 ;  /* 0x0000000103027824 */ /* 0x002fe200030e062a */
[----:B------:R-:W-:-:S04]  /*2870*/  IADD3 R3, P6, R46, R41, RZ ;  /* 0x000000292e037210 */ /* 0x000fc80007fde0ff */
[----:B------:R1:W-:Y:S01]  /*2880*/  STL [R1+0x198], R2 ;  /* 0x0001980201007387 */ /* 0x0003e20000100800 */
[----:B0-----:R-:W-:-:S03]  /*2890*/  IMAD.X R0, R5, 0x1, R44, P5 ;  /* 0x0000000105007824 */ /* 0x001fc600028e062c */
[----:B------:R0:W-:Y:S04]  /*28a0*/  STL [R1+0x164], R3 ;  /* 0x0001640301007387 */ /* 0x0001e80000100800 */
[----:B------:R2:W-:Y:S01]  /*28b0*/  STL [R1+0x190], R0 ;  /* 0x0001900001007387 */ /* 0x0005e20000100800 */
[----:B-1----:R-:W-:Y:S02]  /*28c0*/  IADD3 R2, P5, R15, R46, RZ ;  /* 0x0000002e0f027210 */ /* 0x002fe40007fbe0ff */
[----:B------:R-:W-:Y:S02]  /*28d0*/  LOP3.LUT R46, R8, 0x6a, RZ, 0xfc, !PT ;  /* 0x0000006a082e7812 */ /* 0x000fe400078efcff */
[----:B0-----:R-:W-:Y:S01]  /*28e0*/  SHF.R.S32.HI R3, RZ, 0x1f, R48 ;  /* 0x0000001fff037819 */ /* 0x001fe20000011430 */
[----:B------:R0:W-:Y:S01]  /*28f0*/  STL [R1+0x15c], R2 ;  /* 0x00015c0201007387 */ /* 0x0001e20000100800 */
[----:B--2---:R-:W-:Y:S01]  /*2900*/  IMAD.X R0, R42, 0x1, R5, P3 ;  /* 0x000000012a007824 */ /* 0x004fe200018e0605 */
[----:B------:R-:W-:-:S02]  /*2910*/  IADD3 R4, P3, R48, R41, RZ ;  /* 0x0000002930047210 */ /* 0x000fc40007f7e0ff */
[----:B------:R-:W-:Y:S02]  /*2920*/  SHF.R.S32.HI R5, RZ, 0x1f, R12 ;  /* 0x0000001fff057819 */ /* 0x000fe4000001140c */
[----:B------:R1:W-:Y:S01]  /*2930*/  STL [R1+0x188], R0 ;  /* 0x0001880001007387 */ /* 0x0003e20000100800 */
[----:B0-----:R-:W-:-:S03]  /*2940*/  IMAD.X R2, R9, 0x1, R44, P2 ;  /* 0x0000000109027824 */ /* 0x001fc600010e062c */
[----:B------:R-:W-:Y:S04]  /*2950*/  STL [R1+0x154], R4 ;  /* 0x0001540401007387 */ /* 0x000fe80000100800 */
[----:B------:R0:W-:Y:S01]  /*2960*/  STL [R1+0x180], R2 ;  /* 0x0001800201007387 */ /* 0x0001e20000100800 */
[----:B-1----:R-:W-:Y:S02]  /*2970*/  IADD3 R0, P2, R15, R48, RZ ;  /* 0x000000300f007210 */ /* 0x002fe40007f5e0ff */
[----:B------:R-:W-:-:S03]  /*2980*/  LOP3.LUT R48, R8, 0x6e, RZ, 0xfc, !PT ;  /* 0x0000006e08307812 */ /* 0x000fc600078efcff */
[----:B------:R1:W-:Y:S01]  /*2990*/  STL [R1+0x14c], R0 ;  /* 0x00014c0001007387 */ /* 0x0003e20000100800 */
[----:B0-----:R-:W-:Y:S01]  /*29a0*/  IMAD.X R2, R42, 0x1, R9, P1 ;  /* 0x000000012a027824 */ /* 0x001fe200008e0609 */
[----:B------:R-:W-:Y:S02]  /*29b0*/  IADD3 R4, P1, R12, R41, RZ ;  /* 0x000000290c047210 */ /* 0x000fe40007f3e0ff */
[----:B------:R-:W-:Y:S02]  /*29c0*/  SHF.R.S32.HI R9, RZ, 0x1f, R14 ;  /* 0x0000001fff097819 */ /* 0x000fe4000001140e */
[----:B------:R0:W-:Y:S01]  /*29d0*/  STL [R1+0x178], R2 ;  /* 0x0001780201007387 */ /* 0x0001e20000100800 */
[----:B-1----:R-:W-:-:S03]  /*29e0*/  IMAD.X R0, R11, 0x1, R44, P0 ;  /* 0x000000010b007824 */ /* 0x002fc600000e062c */
[----:B------:R-:W-:Y:S04]  /*29f0*/  STL [R1+0x144], R4 ;  /* 0x0001440401007387 */ /* 0x000fe80000100800 */
[----:B------:R1:W-:Y:S01]  /*2a00*/  STL [R1+0x170], R0 ;  /* 0x0001700001007387 */ /* 0x0003e20000100800 */
[----:B0-----:R-:W-:-:S05]  /*2a10*/  IADD3 R2, P0, R15, R12, RZ ;  /* 0x0000000c0f027210 */ /* 0x001fca0007f1e0ff */
[----:B------:R0:W-:Y:S01]  /*2a20*/  STL [R1+0x13c], R2 ;  /* 0x00013c0201007387 */ /* 0x0001e20000100800 */
[----:B-1----:R-:W-:Y:S01]  /*2a30*/  IMAD.X R0, R42, 0x1, R11, P4 ;  /* 0x000000012a007824 */ /* 0x002fe200020e060b */
[----:B------:R-:W-:Y:S02]  /*2a40*/  IADD3 R4, P4, R14, R41, RZ ;  /* 0x000000290e047210 */ /* 0x000fe40007f9e0ff */
[----:B------:R-:W-:Y:S02]  /*2a50*/  SHF.R.S32.HI R11, RZ, 0x1f, R50 ;  /* 0x0000001fff0b7819 */ /* 0x000fe40000011432 */
[----:B------:R1:W-:Y:S01]  /*2a60*/  STL [R1+0x168], R0 ;  /* 0x0001680001007387 */ /* 0x0003e20000100800 */
[----:B0-----:R-:W-:-:S03]  /*2a70*/  IMAD.X R2, R13, 0x1, R44, P6 ;  /* 0x000000010d027824 */ /* 0x001fc600030e062c */
[----:B------:R-:W-:Y:S04]  /*2a80*/  STL [R1+0x134], R4 ;  /* 0x0001340401007387 */ /* 0x000fe80000100800 */
[----:B------:R0:W-:Y:S01]  /*2a90*/  STL [R1+0x160], R2 ;  /* 0x0001600201007387 */ /* 0x0001e20000100800 */
[----:B-1----:R-:W-:-:S05]  /*2aa0*/  IADD3 R0, P6, R15, R14, RZ ;  /* 0x0000000e0f007210 */ /* 0x002fca0007fde0ff */
        /* <DEDUP_REMOVED lines=8> */
[----:B0-----:R-:W-:Y:S02]  /*2b30*/  IADD3 R2, P3, R15, R50, RZ ;  /* 0x000000320f027210 */ /* 0x001fe40007f7e0ff */
[----:B------:R-:W-:-:S03]  /*2b40*/  LOP3.LUT R50, R8, 0x72, RZ, 0xfc, !PT ;  /* 0x0000007208327812 */ /* 0x000fc600078efcff */
        /* <DEDUP_REMOVED lines=158> */
[----:B------:R-:W-:-:S04]  /*3530*/  IADD3 R3, P6, R68, R41, RZ ;  /* 0x0000002944037210 */ /* 0x000fc80007fde0ff */
[----:B------:R0:W-:Y:S01]  /*3540*/  STL [R1+0x48], R0 ;  /* 0x0000480001007387 */ /* 0x0001e20000100800 */
[----:B-1----:R-:W-:-:S03]  /*3550*/  IMAD.X R2, R9, 0x1, R44, P5 ;  /* 0x0000000109027824 */ /* 0x002fc600028e062c */
[----:B------:R1:W-:Y:S04]  /*3560*/  STL [R1+0x14], R3 ;  /* 0x0000140301007387 */ /* 0x0003e80000100800 */
[----:B------:R2:W-:Y:S01]  /*3570*/  STL [R1+0x40], R2 ;  /* 0x0000400201007387 */ /* 0x0005e20000100800 */
[----:B0-----:R-:W-:Y:S02]  /*3580*/  IADD3 R0, P5, R15, R68, RZ ;  /* 0x000000440f007210 */ /* 0x001fe40007fbe0ff */
[----:B------:R-:W-:Y:S01]  /*3590*/  LOP3.LUT R68, R8, 0x26, RZ, 0xfc, !PT ;  /* 0x0000002608447812 */ /* 0x000fe200078efcff */
[----:B-1----:R-:W-:Y:S02]  /*35a0*/  IMAD.X R3, R42, 0x1, R9, P3 ;  /* 0x000000012a037824 */ /* 0x002fe400018e0609 */
[----:B------:R0:W-:Y:S01]  /*35b0*/  STL [R1+0xc], R0 ;  /* 0x00000c0001007387 */ /* 0x0001e20000100800 */
[----:B--2---:R-:W-:-:S03]  /*35c0*/  IADD3 R2, P3, R36, R41, RZ ;  /* 0x0000002924027210 */ /* 0x004fc60007f7e0ff */
[----:B------:R-:W-:Y:S04]  /*35d0*/  STL [R1+0x38], R3 ;  /* 0x0000380301007387 */ /* 0x000fe80000100800 */
[----:B------:R1:W-:Y:S01]  /*35e0*/  STL [R1+0x4], R2 ;  /* 0x0000040201007387 */ /* 0x0003e20000100800 */
[--C-:B------:R-:W-:Y:S02]  /*35f0*/  IMAD.X R9, R93, 0x1, R44.reuse, P3 ;  /* 0x000000015d097824 */ /* 0x100fe400018e062c */
[----:B0-----:R-:W-:Y:S01]  /*3600*/  IMAD.X R0, R11, 0x1, R44, P2 ;  /* 0x000000010b007824 */ /* 0x001fe200010e062c */
[----:B------:R-:W-:Y:S02]  /*3610*/  IADD3 R94, P2, R15, R36, RZ ;  /* 0x000000240f5e7210 */ /* 0x000fe40007f5e0ff */
[----:B------:R-:W-:-:S02]  /*3620*/  LOP3.LUT R36, R8, 0x68, RZ, 0xfc, !PT ;  /* 0x0000006808247812 */ /* 0x000fc400078efcff */
[----:B------:R0:W-:Y:S01]  /*3630*/  STL [R1+0x30], R0 ;  /* 0x0000300001007387 */ /* 0x0001e20000100800 */
[C---:B------:R-:W-:Y:S02]  /*3640*/  IMAD.X R93, R42.reuse, 0x1, R93, P2 ;  /* 0x000000012a5d7824 */ /* 0x040fe400010e065d */
[----:B-1----:R-:W-:Y:S01]  /*3650*/  IMAD.X R2, R42, 0x1, R11, P1 ;  /* 0x000000012a027824 */ /* 0x002fe200008e060b */
[----:B------:R-:W-:-:S04]  /*3660*/  IADD3 R6, P1, R70, R41, RZ ;  /* 0x0000002946067210 */ /* 0x000fc80007f3e0ff */
[----:B------:R1:W-:Y:S01]  /*3670*/  STL [R1+0x28], R2 ;  /* 0x0000280201007387 */ /* 0x0003e20000100800 */
[--C-:B------:R-:W-:Y:S01]  /*3680*/  IMAD.X R10, R19, 0x1, R44.reuse, P1 ;  /* 0x00000001130a7824 */ /* 0x100fe200008e062c */
[----:B------:R-:W-:Y:S01]  /*3690*/  IADD3 R11, P1, R15, R74, RZ ;  /* 0x0000004a0f0b7210 */ /* 0x000fe20007f3e0ff */
[----:B0-----:R-:W-:Y:S01]  /*36a0*/  IMAD.X R0, R13, 0x1, R44, P0 ;  /* 0x000000010d007824 */ /* 0x001fe200000e062c */
[----:B------:R-:W-:Y:S02]  /*36b0*/  IADD3 R5, P0, R15, R70, RZ ;  /* 0x000000460f057210 */ /* 0x000fe40007f1e0ff */
[----:B------:R-:W-:Y:S02]  /*36c0*/  LOP3.LUT R70, R8, 0x2a, RZ, 0xfc, !PT ;  /* 0x0000002a08467812 */ /* 0x000fe400078efcff */
[----:B------:R0:W-:Y:S01]  /*36d0*/  STL [R1+0x20], R0 ;  /* 0x0000200001007387 */ /* 0x0001e20000100800 */
[C---:B------:R-:W-:Y:S02]  /*36e0*/  IMAD.X R12, R42.reuse, 0x1, R19, P0 ;  /* 0x000000012a0c7824 */ /* 0x040fe400000e0613 */
[----:B-1----:R-:W-:Y:S01]  /*36f0*/  IMAD.X R2, R42, 0x1, R13, P4 ;  /* 0x000000012a027824 */ /* 0x002fe200020e060d */
[----:B------:R-:W-:-:S02]  /*3700*/  IADD3 R4, P4, R38, R41, RZ ;  /* 0x0000002926047210 */ /* 0x000fc40007f9e0ff */
[-C--:B------:R-:W-:Y:S02]  /*3710*/  IADD3 R13, P0, R16, R41.reuse, RZ ;  /* 0x00000029100d7210 */ /* 0x080fe40007f1e0ff */
[----:B------:R-:W-:Y:S01]  /*3720*/  STL [R1+0x18], R2 ;  /* 0x0000180201007387 */ /* 0x000fe20000100800 */
[--C-:B------:R-:W-:Y:S02]  /*3730*/  IMAD.X R14, R21, 0x1, R44.reuse, P4 ;  /* 0x00000001150e7824 */ /* 0x100fe400020e062c */
[--C-:B0-----:R-:W-:Y:S01]  /*3740*/  IMAD.X R0, R17, 0x1, R44.reuse, P6 ;  /* 0x0000000111007824 */ /* 0x101fe200030e062c */
[----:B------:R-:W-:Y:S01]  /*3750*/  IADD3 R3, P6, R15, R38, RZ ;  /* 0x000000260f037210 */ /* 0x000fe20007fde0ff */
[----:B------:R-:W-:Y:S01]  /*3760*/  IMAD.X R22, R23, 0x1, R44, P0 ;  /* 0x0000000117167824 */ /* 0x000fe200000e062c */
[----:B------:R-:W-:Y:S02]  /*3770*/  LOP3.LUT R38, R8, 0x64, RZ, 0xfc, !PT ;  /* 0x0000006408267812 */ /* 0x000fe400078efcff */
[----:B------:R0:W-:Y:S02]  /*3780*/  STL [R1+0x10], R0 ;  /* 0x0000100001007387 */ /* 0x0001e40000100800 */
[----:B0-----:R-:W-:Y:S01]  /*3790*/  IMAD.X R0, R42, 0x1, R17, P5 ;  /* 0x000000012a007824 */ /* 0x001fe200028e0611 */
[----:B------:R-:W-:-:S04]  /*37a0*/  IADD3 R2, P5, R72, R41, RZ ;  /* 0x0000002948027210 */ /* 0x000fc80007fbe0ff */
[----:B------:R0:W-:Y:S01]  /*37b0*/  STL [R1+0x8], R0 ;  /* 0x0000080001007387 */ /* 0x0001e20000100800 */
[----:B------:R-:W-:-:S03]  /*37c0*/  IMAD.X R18, R25, 0x1, R44, P5 ;  /* 0x0000000119127824 */ /* 0x000fc600028e062c */
[----:B------:R1:W-:Y:S01]  /*37d0*/  STL [R1], R9 ;  /* 0x0000000901007387 */ /* 0x0003e20000100800 */
[C---:B0-----:R-:W-:Y:S02]  /*37e0*/  IADD3 R0, P3, R15.reuse, R72, RZ ;  /* 0x000000480f007210 */ /* 0x041fe40007f7e0ff */
[----:B------:R-:W-:Y:S01]  /*37f0*/  IADD3 R15, P4, R15, R16, RZ ;  /* 0x000000100f0f7210 */ /* 0x000fe20007f9e0ff */
[----:B------:R-:W-:Y:S01]  /*3800*/  IMAD.X R16, R42, 0x1, R21, P6 ;  /* 0x000000012a107824 */ /* 0x000fe200030e0615 */
[----:B-1----:R-:W-:Y:S01]  /*3810*/  IADD3 R9, P2, R74, R41, RZ ;  /* 0x000000294a097210 */ /* 0x002fe20007f5e0ff */
[C---:B------:R-:W-:Y:S01]  /*3820*/  IMAD.X R19, R42.reuse, 0x1, R25, P3 ;  /* 0x000000012a137824 */ /* 0x040fe200018e0619 */
[----:B------:R-:W0:Y:S01]  /*3830*/  LDC R41, c[0x0][0x238] ;  /* 0x00008e00ff297b82 */ /* 0x000e220000000800 */
[----:B------:R-:W-:Y:S01]  /*3840*/  IMAD.X R21, R42, 0x1, R27, P1 ;  /* 0x000000012a157824 */ /* 0x000fe200008e061b */
[----:B------:R-:W-:Y:S01]  /*3850*/  IADD3 R17, P6, R24, UR10, RZ ;  /* 0x0000000a18117c10 */ /* 0x000fe2000ffde0ff */
[----:B------:R-:W-:Y:S01]  /*3860*/  IMAD.X R20, R27, 0x1, R44, P2 ;  /* 0x000000011b147824 */ /* 0x000fe200010e062c */
[----:B------:R-:W-:Y:S01]  /*3870*/  LOP3.LUT R44, R8, 0x66, RZ, 0xfc, !PT ;  /* 0x00000066082c7812 */ /* 0x000fe200078efcff */
[----:B------:R-:W-:Y:S01]  /*3880*/  IMAD.X R23, R42, 0x1, R23, P4 ;  /* 0x000000012a177824 */ /* 0x000fe200020e0617 */
[----:B------:R-:W-:-:S02]  /*3890*/  LOP3.LUT R42, R8, 0x62, RZ, 0xfc, !PT ;  /* 0x00000062082a7812 */ /* 0x000fc400078efcff */
[----:B------:R-:W-:Y:S01]  /*38a0*/  LEA.HI.X.SX32 R24, R24, UR11, 0x1, P6 ;  /* 0x0000000b18187c11 */ /* 0x000fe2000b0f0eff */
[----:B------:R-:W-:Y:S01]  /*38b0*/  ULDC.64 UR10, c[0x0][0x218] ;  /* 0x00008600000a7ab9 */ /* 0x000fe20000000a00 */
[-C--:B0-----:R-:W-:Y:S02]  /*38c0*/  IMAD R35, R46, R41.reuse, RZ ;  /* 0x000000292e237224 */ /* 0x081fe400078e02ff */
[-C--:B------:R-:W-:Y:S02]  /*38d0*/  IMAD R37, R44, R41.reuse, RZ ;  /* 0x000000292c257224 */ /* 0x080fe400078e02ff */
[-C--:B------:R-:W-:Y:S02]  /*38e0*/  IMAD R39, R42, R41.reuse, RZ ;  /* 0x000000292a277224 */ /* 0x080fe400078e02ff */
[-C--:B------:R-:W-:Y:S02]  /*38f0*/  IMAD R46, R8, R41.reuse, RZ ;  /* 0x00000029082e7224 */ /* 0x080fe400078e02ff */
[----:B------:R-:W-:-:S02]  /*3900*/  IMAD R44, R101, R41, RZ ;  /* 0x00000029652c7224 */ /* 0x000fc400078e02ff */
[-C--:B------:R-:W-:Y:S02]  /*3910*/  IMAD R42, R100, R41.reuse, RZ ;  /* 0x00000029642a7224 */ /* 0x080fe400078e02ff */
[-C--:B------:R-:W-:Y:S02]  /*3920*/  IMAD R46, R99, R41.reuse, RZ ;  /* 0x00000029632e7224 */ /* 0x080fe400078e02ff */
        /* <DEDUP_REMOVED lines=14> */
[-C--:B------:R-:W-:Y:S01]  /*3a10*/  IMAD R46, R82, R41.reuse, RZ ;  /* 0x00000029522e7224 */ /* 0x080fe200078e02ff */
[----:B------:R-:W-:Y:S01]  /*3a20*/  CS2R R82, SRZ ;  /* 0x0000000000527805 */ /* 0x000fe2000001ff00 */
[----:B------:R-:W-:-:S02]  /*3a30*/  IMAD R44, R81, R41, RZ ;  /* 0x00000029512c7224 */ /* 0x000fc400078e02ff */
[-C--:B------:R-:W-:Y:S01]  /*3a40*/  IMAD R42, R80, R41.reuse, RZ ;  /* 0x00000029502a7224 */ /* 0x080fe200078e02ff */
[----:B------:R-:W-:Y:S01]  /*3a50*/  CS2R R80, SRZ ;  /* 0x0000000000507805 */ /* 0x000fe2000001ff00 */
[-C--:B------:R-:W-:Y:S02]  /*3a60*/  IMAD R46, R79, R41.reuse, RZ ;  /* 0x000000294f2e7224 */ /* 0x080fe400078e02ff */
[-C--:B------:R-:W-:Y:S01]  /*3a70*/  IMAD R44, R78, R41.reuse, RZ ;  /* 0x000000294e2c7224 */ /* 0x080fe200078e02ff */
[----:B------:R-:W-:Y:S01]  /*3a80*/  CS2R R78, SRZ ;  /* 0x00000000004e7805 */ /* 0x000fe2000001ff00 */
[-C--:B------:R-:W-:Y:S02]  /*3a90*/  IMAD R42, R77, R41.reuse, RZ ;  /* 0x000000294d2a7224 */ /* 0x080fe400078e02ff */
[-C--:B------:R-:W-:Y:S01]  /*3aa0*/  IMAD R46, R76, R41.reuse, RZ ;  /* 0x000000294c2e7224 */ /* 0x080fe200078e02ff */
[----:B------:R-:W-:Y:S01]  /*3ab0*/  CS2R R76, SRZ ;  /* 0x00000000004c7805 */ /* 0x000fe2000001ff00 */
[----:B------:R-:W-:-:S02]  /*3ac0*/  IMAD R44, R75, R41, RZ ;  /* 0x000000294b2c7224 */ /* 0x000fc400078e02ff */
[-C--:B------:R-:W-:Y:S02]  /*3ad0*/  IMAD R42, R73, R41.reuse, RZ ;  /* 0x00000029492a7224 */ /* 0x080fe400078e02ff */
[-C--:B------:R-:W-:Y:S02]  /*3ae0*/  IMAD R46, R71, R41.reuse, RZ ;  /* 0x00000029472e7224 */ /* 0x080fe400078e02ff */
[-C--:B------:R-:W-:Y:S01]  /*3af0*/  IMAD R44, R70, R41.reuse, RZ ;  /* 0x00000029462c7224 */ /* 0x080fe200078e02ff */
[----:B------:R-:W-:Y:S01]  /*3b00*/  CS2R R70, SRZ ;  /* 0x0000000000467805 */ /* 0x000fe2000001ff00 */
        /* <DEDUP_REMOVED lines=34> */
[----:B------:R-:W-:-:S07]  /*3d30*/  IMAD R41, R43, R41, RZ ;  /* 0x000000292b297224 */ /* 0x000fce00078e02ff */
.L_x_1:
[----:B------:R-:W0:Y:S01]  /*3d40*/  LDC R128, c[0x0][0x238] ;  /* 0x00008e00ff807b82 */ /* 0x000e220000000800 */
[C---:B------:R-:W-:Y:S01]  /*3d50*/  LOP3.LUT R50, R8.reuse, 0x2, RZ, 0xfc, !PT ;  /* 0x0000000208327812 */ /* 0x040fe200078efcff */
[----:B------:R-:W2:Y:S01]  /*3d60*/  LDL R134, [R1+0xcc] ;  /* 0x0000cc0001867983 */ /* 0x000ea20000100800 */
[C---:B------:R-:W-:Y:S02]  /*3d70*/  ISETP.GE.AND P5, PT, R8.reuse, UR6, PT ;  /* 0x0000000608007c0c */ /* 0x040fe4000bfa6270 */
[----:B------:R-:W-:Y:S01]  /*3d80*/  LOP3.LUT R46, R8, 0x2, RZ, 0xfc, !PT ;  /* 0x00000002082e7812 */ /* 0x000fe200078efcff */
[----:B------:R-:W3:Y:S01]  /*3d90*/  LDL R132, [R1+0xc8] ;  /* 0x0000c80001847983 */ /* 0x000ee20000100800 */
[----:B------:R-:W-:Y:S01]  /*3da0*/  PRMT R43, RZ, 0x7610, R43 ;  /* 0x00007610ff2b7816 */ /* 0x000fe2000000002b */
[----:B------:R-:W1:Y:S01]  /*3db0*/  LDC R51, c[0x0][0x238] ;  /* 0x00008e00ff337b82 */ /* 0x000e620000000800 */
[----:B------:R-:W-:Y:S01]  /*3dc0*/  ISETP.GE.AND P4, PT, R46, UR6, PT ;  /* 0x000000062e007c0c */ /* 0x000fe2000bf86270 */
[----:B------:R-:W4:Y:S01]  /*3dd0*/  LDL R130, [R1+0xac] ;  /* 0x0000ac0001827983 */ /* 0x000f220000100800 */
[----:B------:R-:W-:-:S02]  /*3de0*/  LOP3.LUT R127, R8, 0x4, RZ, 0xfc, !PT ;  /* 0x00000004087f7812 */ /* 0x000fc400078efcff */
[----:B------:R-:W-:Y:S01]  /*3df0*/  PRMT R44, RZ, 0x7610, R44 ;  /* 0x00007610ff2c7816 */ /* 0x000fe2000000002c */
[----:B------:R-:W5:Y:S01]  /*3e00*/  LDL R135, [R1+0xec] ;  /* 0x0000ec0001877983 */ /* 0x000f620000100800 */
[----:B------:R-:W-:Y:S01]  /*3e10*/  LOP3.LUT R42, R8, 0x62, RZ, 0xfc, !PT ;  /* 0x00000062082a7812 */ /* 0x000fe200078efcff */
[----:B------:R-:W1:Y:S01]  /*3e20*/  LDC R129, c[0x0][0x238] ;  /* 0x00008e00ff817b82 */ /* 0x000e620000000800 */
[----:B------:R-:W-:Y:S01]  /*3e30*/  PRMT R45, RZ, 0x7610, R45 ;  /* 0x00007610ff2d7816 */ /* 0x000fe2000000002d */
[----:B------:R-:W5:Y:S01]  /*3e40*/  LDL R133, [R1+0xe8] ;  /* 0x0000e80001857983 */ /* 0x000f620000100800 */
[----:B------:R-:W-:Y:S02]  /*3e50*/  ISETP.GE.AND P2, PT, R42, UR6, PT ;  /* 0x000000062a007c0c */ /* 0x000fe4000bf46270 */
[C---:B------:R-:W-:Y:S01]  /*3e60*/  LOP3.LUT R42, R8.reuse, 0x66, RZ, 0xfc, !PT ;  /* 0x00000066082a7812 */ /* 0x040fe200078efcff */
[----:B------:R-:W5:Y:S01]  /*3e70*/  LDL R131, [R1+0xbc] ;  /* 0x0000bc0001837983 */ /* 0x000f620000100800 */
[C---:B------:R-:W-:Y:S01]  /*3e80*/  LOP3.LUT R41, R8.reuse, 0x64, RZ, 0xfc, !PT ;  /* 0x0000006408297812 */ /* 0x040fe200078efcff */
[----:B0-----:R-:W-:Y:S01]  /*3e90*/  IMAD R128, R8, R128, RZ ;  /* 0x0000008008807224 */ /* 0x001fe200078e02ff */
[----:B------:R-:W-:-:S02]  /*3ea0*/  PRMT R52, RZ, 0x7610, R52 ;  /* 0x00007610ff347816 */ /* 0x000fc40000000034 */
[----:B------:R-:W-:Y:S02]  /*3eb0*/  ISETP.GE.AND P0, PT, R42, UR6, PT ;  /* 0x000000062a007c0c */ /* 0x000fe4000bf06270 */
[----:B------:R-:W-:Y:S02]  /*3ec0*/  IADD3 R48, P3, R128, R17, RZ ;  /* 0x0000001180307210 */ /* 0x000fe40007f7e0ff */
[----:B------:R-:W-:Y:S01]  /*3ed0*/  ISETP.GE.AND P1, PT, R41, UR6, PT ;  /* 0x0000000629007c0c */ /* 0x000fe2000bf26270 */
[----:B-1----:R-:W-:Y:S01]  /*3ee0*/  IMAD R50, R50, R51, RZ ;  /* 0x0000003332327224 */ /* 0x002fe200078e02ff */
[-C--:B------:R-:W-:Y:S01]  /*3ef0*/  LEA.HI.X.SX32 R49, R128, R24.reuse, 0x1, P3 ;  /* 0x0000001880317211 */ /* 0x080fe200018f0eff */
[----:B------:R-:W0:Y:S01]  /*3f00*/  LDC R51, c[0x0][0x238] ;  /* 0x00008e00ff337b82 */ /* 0x000e220000000800 */
[----:B------:R-:W-:Y:S02]  /*3f10*/  LOP3.LUT R128, R8, 0x4, RZ, 0xfc, !PT ;  /* 0x0000000408807812 */ /* 0x000fe400078efcff */
[----:B------:R-:W-:Y:S01]  /*3f20*/  IADD3 R46, P6, R50, R17, RZ ;  /* 0x00000011322e7210 */ /* 0x000fe20007fde0ff */
[----:B------:R1:W2:Y:S01]  /*3f30*/  @!P5 LDG.E.U8 R43, desc[UR8][R48.64] ;  /* 0x00000008302bd981 */ /* 0x0002a2000c1e1100 */
[----:B------:R-:W-:Y:S01]  /*3f40*/  ISETP.GE.AND P3, PT, R127, UR6, PT ;  /* 0x000000067f007c0c */ /* 0x000fe2000bf66270 */
[----:B------:R-:W-:Y:S01]  /*3f50*/  IMAD R128, R128, R129, RZ ;  /* 0x0000008180807224 */ /* 0x000fe200078e02ff */
[----:B------:R-:W-:Y:S01]  /*3f60*/  LEA.HI.X.SX32 R47, R50, R24, 0x1, P6 ;  /* 0x00000018322f7211 */ /* 0x000fe200030f0eff */
[----:B------:R-:W0:Y:S01]  /*3f70*/  LDC R129, c[0x0][0x238] ;  /* 0x00008e00ff817b82 */ /* 0x000e220000000800 */
[----:B------:R-:W-:-:S03]  /*3f80*/  LOP3.LUT R50, R8, 0x6, RZ, 0xfc, !PT ;  /* 0x0000000608327812 */ /* 0x000fc600078efcff */
[----:B------:R0:W3:Y:S01]  /*3f90*/  @!P4 LDG.E.U8 R44, desc[UR8][R46.64] ;  /* 0x000000082e2cc981 */ /* 0x0000e2000c1e1100 */
[----:B-1----:R-:W-:-:S04]  /*3fa0*/  IADD3 R48, P5, R128, R17, RZ ;  /* 0x0000001180307210 */ /* 0x002fc80007fbe0ff */
[----:B------:R-:W-:Y:S02]  /*3fb0*/  LEA.HI.X.SX32 R49, R128, R24, 0x1, P5 ;  /* 0x0000001880317211 */ /* 0x000fe400028f0eff */
[----:B------:R-:W-:-:S03]  /*3fc0*/  LOP3.LUT R128, R8, 0x8, RZ, 0xfc, !PT ;  /* 0x0000000808807812 */ /* 0x000fc600078efcff */
[----:B------:R1:W4:Y:S01]  /*3fd0*/  @!P3 LDG.E.U8 R45, desc[UR8][R48.64] ;  /* 0x00000008302db981 */ /* 0x000322000c1e1100 */
[----:B0-----:R-:W-:Y:S02]  /*3fe0*/  IMAD R50, R50, R51, RZ ;  /* 0x0000003332327224 */ /* 0x001fe400078e02ff */
[----:B------:R-:W0:Y:S01]  /*3ff0*/  LDC R51, c[0x0][0x238] ;  /* 0x00008e00ff337b82 */ /* 0x000e220000000800 */
[----:B------:R-:W-:-:S07]  /*4000*/  IMAD R128, R128, R129, RZ ;  /* 0x0000008180807224 */ /* 0x000fce00078e02ff */
[----:B------:R-:W0:Y:S01]  /*4010*/  LDC R129, c[0x0][0x238] ;  /* 0x00008e00ff817b82 */ /* 0x000e220000000800 */
[-C--:B------:R-:W-:Y:S02]  /*4020*/  IADD3 R46, P4, R50, R17.reuse, RZ ;  /* 0x00000011322e7210 */ /* 0x080fe40007f9e0ff */
[----:B-1----:R-:W-:Y:S02]  /*4030*/  IADD3 R48, P3, R128, R17, RZ ;  /* 0x0000001180307210 */ /* 0x002fe40007f7e0ff */
[----:B------:R-:W-:Y:S02]  /*4040*/  LOP3.LUT R127, R8, 0x6, RZ, 0xfc, !PT ;  /* 0x00000006087f7812 */ /* 0x000fe400078efcff */
[-C--:B------:R-:W-:Y:S02]  /*4050*/  LEA.HI.X.SX32 R47, R50, R24.reuse, 0x1, P4 ;  /* 0x00000018322f7211 */ /* 0x080fe400020f0eff */
[----:B------:R-:W-:Y:S02]  /*4060*/  LOP3.LUT R50, R8, 0xa, RZ, 0xfc, !PT ;  /* 0x0000000a08327812 */ /* 0x000fe400078efcff */
[----:B------:R-:W-:-:S02]  /*4070*/  LEA.HI.X.SX32 R49, R128, R24, 0x1, P3 ;  /* 0x0000001880317211 */ /* 0x000fc400018f0eff */
[----:B------:R-:W-:Y:S02]  /*4080*/  LOP3.LUT R128, R8, 0xc, RZ, 0xfc, !PT ;  /* 0x0000000c08807812 */ /* 0x000fe400078efcff */
[----:B------:R-:W-:Y:S01]  /*4090*/  ISETP.GE.AND P6, PT, R127, UR6, PT ;  /* 0x000000067f007c0c */ /* 0x000fe2000bfc6270 */
[----:B0-----:R-:W-:Y:S01]  /*40a0*/  IMAD R50, R50, R51, RZ ;  /* 0x0000003332327224 */ /* 0x001fe200078e02ff */
[----:B------:R-:W-:Y:S01]  /*40b0*/  LOP3.LUT R127, R8, 0x8, RZ, 0xfc, !PT ;  /* 0x00000008087f7812 */ /* 0x000fe200078efcff */
[----:B------:R-:W0:Y:S03]  /*40c0*/  LDC R51, c[0x0][0x238] ;  /* 0x00008e00ff337b82 */ /* 0x000e260000000800 */
[----:B------:R-:W-:Y:S01]  /*40d0*/  ISETP.GE.AND P5, PT, R127, UR6, PT ;  /* 0x000000067f007c0c */ /* 0x000fe2000bfa6270 */
[----:B------:R-:W-:-:S04]  /*40e0*/  IMAD R128, R128, R129, RZ ;  /* 0x0000008180807224 */ /* 0x000fc800078e02ff */
[----:B------:R-:W1:Y:S01]  /*40f0*/  LDC R129, c[0x0][0x238] ;  /* 0x00008e00ff817b82 */ /* 0x000e620000000800 */
[----:B------:R-:W-:Y:S01]  /*4100*/  PRMT R42, RZ, 0x7610, R42 ;  /* 0x00007610ff2a7816 */ /* 0x000fe2000000002a */
[----:B------:R0:W5:Y:S01]  /*4110*/  @!P6 LDG.E.U8 R52, desc[UR8][R46.64] ;  /* 0x000000082e34e981 */ /* 0x000162000c1e1100 */
[----:B------:R-:W-:-:S05]  /*4120*/  LOP3.LUT R127, R8, 0xa, RZ, 0xfc, !PT ;  /* 0x0000000a087f7812 */ /* 0x000fca00078efcff */
[----:B------:R0:W5:Y:S02]  /*4130*/  @!P5 LDG.E.U8 R42, desc[UR8][R48.64] ;  /* 0x00000008302ad981 */ /* 0x000164000c1e1100 */
[----:B0-----:R-:W-:-:S04]  /*4140*/  IADD3 R46, P6, R50, R17, RZ ;  /* 0x00000011322e7210 */ /* 0x001fc80007fde0ff */
[-C--:B------:R-:W-:Y:S02]  /*4150*/  LEA.HI.X.SX32 R47, R50, R24.reuse, 0x1, P6 ;  /* 0x00000018322f7211 */ /* 0x080fe400030f0eff */
[----:B------:R-:W-:Y:S02]  /*4160*/  IADD3 R48, P5, R128, R17, RZ ;  /* 0x0000001180307210 */ /* 0x000fe40007fbe0ff */
[----:B------:R-:W-:Y:S02]  /*4170*/  LOP3.LUT R50, R8, 0xe, RZ, 0xfc, !PT ;  /* 0x0000000e08327812 */ /* 0x000fe400078efcff */
[----:B------:R-:W-:Y:S02]  /*4180*/  LEA.HI.X.SX32 R49, R128, R24, 0x1, P5 ;  /* 0x0000001880317211 */ /* 0x000fe400028f0eff */
[----:B------:R-:W-:Y:S02]  /*4190*/  LOP3.LUT R128, R8, 0x10, RZ, 0xfc, !PT ;  /* 0x0000001008807812 */ /* 0x000fe400078efcff */
[----:B------:R-:W-:Y:S01]  /*41a0*/  ISETP.GE.AND P4, PT, R127, UR6, PT ;  /* 0x000000067f007c0c */ /* 0x000fe2000bf86270 */
[----:B------:R-:W-:Y:S01]  /*41b0*/  IMAD R50, R50, R51, RZ ;  /* 0x0000003332327224 */ /* 0x000fe200078e02ff */
[----:B------:R-:W-:Y:S01]  /*41c0*/  LOP3.LUT R127, R8, 0xc, RZ, 0xfc, !PT ;  /* 0x0000000c087f7812 */ /* 0x000fe200078efcff */
[----:B------:R-:W0:Y:S01]  /*41d0*/  LDC R51, c[0x0][0x238] ;  /* 0x00008e00ff337b82 */ /* 0x000e220000000800 */
[----:B-1----:R-:W-:-:S02]  /*41e0*/  IMAD R128, R128, R129, RZ ;  /* 0x0000008180807224 */ /* 0x002fc400078e02ff */
[----:B------:R-:W-:-:S05]  /*41f0*/  ISETP.GE.AND P3, PT, R127, UR6, PT ;  /* 0x000000067f007c0c */ /* 0x000fca000bf66270 */
[----:B------:R-:W1:Y:S01]  /*4200*/  LDC R129, c[0x0][0x238] ;  /* 0x00008e00ff817b82 */ /* 0x000e620000000800 */
[----:B------:R-:W-:Y:S02]  /*4210*/  PRMT R41, RZ, 0x7610, R41 ;  /* 0x00007610ff297816 */ /* 0x000fe40000000029 */
[----:B------:R-:W-:-:S04]  /*4220*/  PRMT R53, RZ, 0x7610, R53 ;  /* 0x00007610ff357816 */ /* 0x000fc80000000035 */
[----:B------:R0:W5:Y:S01]  /*4230*/  @!P4 LDG.E.U8 R41, desc[UR8][R46.64] ;  /* 0x000000082e29c981 */ /* 0x000162000c1e1100 */
[----:B------:R-:W-:-:S03]  /*4240*/  LOP3.LUT R127, R8, 0xe, RZ, 0xfc, !PT ;  /* 0x0000000e087f7812 */ /* 0x000fc600078efcff */
[----:B------:R0:W5:Y:S02]  /*4250*/  @!P3 LDG.E.U8 R53, desc[UR8][R48.64] ;  /* 0x000000083035b981 */ /* 0x000164000c1e1100 */
[-C--:B0-----:R-:W-:Y:S02]  /*4260*/  IADD3 R46, P4, R50, R17.reuse, RZ ;  /* 0x00000011322e7210 */ /* 0x081fe40007f9e0ff */
[----:B------:R-:W-:Y:S02]  /*4270*/  IADD3 R48, P3, R128, R17, RZ ;  /* 0x0000001180307210 */ /* 0x000fe40007f7e0ff */
[-C--:B------:R-:W-:Y:S02]  /*4280*/  LEA.HI.X.SX32 R47, R50, R24.reuse, 0x1, P4 ;  /* 0x00000018322f7211 */ /* 0x080fe400020f0eff */
[----:B------:R-:W-:Y:S02]  /*4290*/  LOP3.LUT R50, R8, 0x12, RZ, 0xfc, !PT ;  /* 0x0000001208327812 */ /* 0x000fe400078efcff */
[----:B------:R-:W-:-:S02]  /*42a0*/  LEA.HI.X.SX32 R49, R128, R24, 0x1, P3 ;  /* 0x0000001880317211 */ /* 0x000fc400018f0eff */
[----:B------:R-:W-:Y:S02]  /*42b0*/  LOP3.LUT R128, R8, 0x14, RZ, 0xfc, !PT ;  /* 0x0000001408807812 */ /* 0x000fe400078efcff */
[----:B------:R-:W-:Y:S01]  /*42c0*/  ISETP.GE.AND P6, PT, R127, UR6, PT ;  /* 0x000000067f007c0c */ /* 0x000fe2000bfc6270 */
[----:B------:R-:W-:Y:S01]  /*42d0*/  IMAD R50, R50, R51, RZ ;  /* 0x0000003332327224 */ /* 0x000fe200078e02ff */
[----:B------:R-:W-:Y:S01]  /*42e0*/  LOP3.LUT R127, R8, 0x10, RZ, 0xfc, !PT ;  /* 0x00000010087f7812 */ /* 0x000fe200078efcff */
[----:B------:R-:W0:Y:S01]  /*42f0*/  LDC R51, c[0x0][0x238] ;  /* 0x00008e00ff337b82 */ /* 0x000e220000000800 */
[----:B-1----:R-:W-:Y:S02]  /*4300*/  IMAD R128, R128, R129, RZ ;  /* 0x0000008180807224 */ /* 0x002fe400078e02ff */
[----:B------:R-:W-:-:S05]  /*4310*/  ISETP.GE.AND P5, PT, R127, UR6, PT ;  /* 0x000000067f007c0c */ /* 0x000fca000bfa6270 */
[----:B------:R-:W1:Y:S01]  /*4320*/  LDC R129, c[0x0][0x238] ;  /* 0x00008e00ff817b82 */ /* 0x000e620000000800 */
[----:B------:R-:W-:Y:S02]  /*4330*/  PRMT R54, RZ, 0x7610, R54 ;  /* 0x00007610ff367816 */ /* 0x000fe40000000036 */
[----:B------:R-:W-:-:S04]  /*4340*/  PRMT R55, RZ, 0x7610, R55 ;  /* 0x00007610ff377816 */ /* 0x000fc80000000037 */
[----:B------:R0:W5:Y:S01]  /*4350*/  @!P6 LDG.E.U8 R54, desc[UR8][R46.64] ;  /* 0x000000082e36e981 */ /* 0x000162000c1e1100 */
[----:B------:R-:W-:-:S03]  /*4360*/  LOP3.LUT R127, R8, 0x12, RZ, 0xfc, !PT ;  /* 0x00000012087f7812 */ /* 0x000fc600078efcff */
[----:B------:R0:W4:Y:S02]  /*4370*/  @!P5 LDG.E.U8 R55, desc[UR8][R48.64] ;  /* 0x000000083037d981 */ /* 0x000124000c1e1100 */
        /* <DEDUP_REMOVED lines=17> */
[----:B------:R2:W5:Y:S02]  /*4490*/  @!P3 LDG.E.U8 R57, desc[UR8][R48.64] ;  /* 0x000000083039b981 */ /* 0x000564000c1e1100 */
[-C--:B--2---:R-:W-:Y:S02]  /*44a0*/  IADD3 R46, P4, R50, R17.reuse, RZ ;  /* 0x00000011322e7210 */ /* 0x084fe40007f9e0ff */
[----:B------:R-:W-:Y:S02]  /*44b0*/  IADD3 R48, P3, R128, R17, RZ ;  /* 0x0000001180307210 */ /* 0x000fe40007f7e0ff */
[-C--:B------:R-:W-:Y:S02]  /*44c0*/  LEA.HI.X.SX32 R47, R50, R24.reuse, 0x1, P4 ;  /* 0x00000018322f7211 */ /* 0x080fe400020f0eff */
[----:B------:R-:W-:Y:S02]  /*44d0*/  LOP3.LUT R50, R8, 0x1a, RZ, 0xfc, !PT ;  /* 0x0000001a08327812 */ /* 0x000fe400078efcff */
[----:B------:R-:W-:-:S02]  /*44e0*/  LEA.HI.X.SX32 R49, R128, R24, 0x1, P3 ;  /* 0x0000001880317211 */ /* 0x000fc400018f0eff */
[----:B------:R-:W-:Y:S02]  /*44f0*/  LOP3.LUT R128, R8, 0x1c, RZ, 0xfc, !PT ;  /* 0x0000001c08807812 */ /* 0x000fe400078efcff */
[----:B------:R-:W-:Y:S01]  /*4500*/  ISETP.GE.AND P6, PT, R127, UR6, PT ;  /* 0x000000067f007c0c */ /* 0x000fe2000bfc6270 */
[----:B0-----:R-:W-:Y:S01]  /*4510*/  IMAD R50, R50, R51, RZ ;  /* 0x0000003332327224 */ /* 0x001fe200078e02ff */
        /* <DEDUP_REMOVED lines=9> */
[----:B------:R3:W5:Y:S01]  /*45b0*/  @!P5 LDG.E.U8 R59, desc[UR8][R48.64] ;  /* 0x00000008303bd981 */ /* 0x000762000c1e1100 */
[-C--:B--2---:R-:W-:Y:S02]  /*45c0*/  IADD3 R46, P6, R50, R17.reuse, RZ ;  /* 0x00000011322e7210 */ /* 0x084fe40007fde0ff */
[----:B---3--:R-:W-:Y:S02]  /*45d0*/  IADD3 R48, P5, R128, R17, RZ ;  /* 0x0000001180307210 */ /* 0x008fe40007fbe0ff */
[-C--:B------:R-:W-:Y:S02]  /*45e0*/  LEA.HI.X.SX32 R47, R50, R24.reuse, 0x1, P6 ;  /* 0x00000018322f7211 */ /* 0x080fe400030f0eff */
[----:B------:R-:W-:Y:S02]  /*45f0*/  LOP3.LUT R50, R8, 0x1e, RZ, 0xfc, !PT ;  /* 0x0000001e08327812 */ /* 0x000fe400078efcff */
[----:B------:R-:W-:Y:S02]  /*4600*/  LEA.HI.X.SX32 R49, R128, R24, 0x1, P5 ;  /* 0x0000001880317211 */ /* 0x000fe400028f0eff */
[----:B------:R-:W-:-:S02]  /*4610*/  LOP3.LUT R128, R8, 0x20, RZ, 0xfc, !PT ;  /* 0x0000002008807812 */ /* 0x000fc400078efcff */
        /* <DEDUP_REMOVED lines=9> */
[----:B------:R2:W3:Y:S01]  /*46b0*/  @!P4 LDG.E.U8 R60, desc[UR8][R46.64] ;  /* 0x000000082e3cc981 */ /* 0x0004e2000c1e1100 */
[----:B------:R-:W-:-:S03]  /*46c0*/  LOP3.LUT R127, R8, 0x1e, RZ, 0xfc, !PT ;  /* 0x0000001e087f7812 */ /* 0x000fc600078efcff */
[----:B------:R2:W3:Y:S02]  /*46d0*/  @!P3 LDG.E.U8 R61, desc[UR8][R48.64] ;  /* 0x00000008303db981 */ /* 0x0004e4000c1e1100 */
        /* <DEDUP_REMOVED lines=53> */
[----:B------:R4:W3:Y:S01]  /*4a30*/  @!P5 LDG.E.U8 R75, desc[UR8][R48.64] ;  /* 0x00000008304bd981 */ /* 0x0008e2000c1e1100 */
[-C--:B--2---:R-:W-:Y:S02]  /*4a40*/  IADD3 R46, P6, R50, R17.reuse, RZ ;  /* 0x00000011322e7210 */ /* 0x084fe40007fde0ff */
[----:B----4-:R-:W-:Y:S02]  /*4a50*/  IADD3 R48, P5, R128, R17, RZ ;  /* 0x0000001180307210 */ /* 0x010fe40007fbe0ff */
        /* <DEDUP_REMOVED lines=9> */
[----:B------:R-:W-:Y:S02]  /*4af0*/  ISETP.GE.AND P3, PT, R127, UR6, PT ;  /* 0x000000067f007c0c */ /* 0x000fe4000bf66270 */
[----:B------:R-:W-:-:S03]  /*4b00*/  PRMT R84, RZ, 0x7610, R84 ;  /* 0x00007610ff547816 */ /* 0x000fc60000000054 */
[----:B------:R-:W1:Y:S01]  /*4b10*/  LDC R129, c[0x0][0x238] ;  /* 0x00008e00ff817b82 */ /* 0x000e620000000800 */
[----:B------:R-:W-:Y:S02]  /*4b20*/  PRMT R85, RZ, 0x7610, R85 ;  /* 0x00007610ff557816 */ /* 0x000fe40000000055 */
[----:B------:R2:W4:Y:S01]  /*4b30*/  @!P4 LDG.E.U8 R84, desc[UR8][R46.64] ;  /* 0x000000082e54c981 */ /* 0x000522000c1e1100 */
[----:B------:R-:W-:-:S04]  /*4b40*/  LOP3.LUT R127, R8, 0x2e, RZ, 0xfc, !PT ;  /* 0x0000002e087f7812 */ /* 0x000fc800078efcff */
[----:B------:R2:W4:Y:S02]  /*4b50*/  @!P3 LDG.E.U8 R85, desc[UR8][R48.64] ;  /* 0x000000083055b981 */ /* 0x000524000c1e1100 */
[----:B--2---:R-:W-:-:S04]  /*4b60*/  IADD3 R46, P4, R50, R17, RZ ;  /* 0x00000011322e7210 */ /* 0x004fc80007f9e0ff */
[-C--:B------:R-:W-:Y:S02]  /*4b70*/  LEA.HI.X.SX32 R47, R50, R24.reuse, 0x1, P4 ;  /* 0x00000018322f7211 */ /* 0x080fe400020f0eff */
[----:B------:R-:W-:Y:S02]  /*4b80*/  IADD3 R48, P4, R128, R17, RZ ;  /* 0x0000001180307210 */ /* 0x000fe40007f9e0ff */
[----:B------:R-:W-:Y:S02]  /*4b90*/  LOP3.LUT R50, R8, 0x32, RZ, 0xfc, !PT ;  /* 0x0000003208327812 */ /* 0x000fe400078efcff */
[----:B------:R-:W-:Y:S02]  /*4ba0*/  LEA.HI.X.SX32 R49, R128, R24, 0x1, P4 ;  /* 0x0000001880317211 */ /* 0x000fe400020f0eff */
[----:B------:R-:W-:Y:S02]  /*4bb0*/  LOP3.LUT R128, R8, 0x34, RZ, 0xfc, !PT ;  /* 0x0000003408807812 */ /* 0x000fe400078efcff */
[----:B------:R-:W-:Y:S01]  /*4bc0*/  ISETP.GE.AND P6, PT, R127, UR6, PT ;  /* 0x000000067f007c0c */ /* 0x000fe2000bfc6270 */
[----:B0-----:R-:W-:Y:S01]  /*4bd0*/  IMAD R50, R50, R51, RZ ;  /* 0x0000003332327224 */ /* 0x001fe200078e02ff */
[----:B------:R-:W-:Y:S01]  /*4be0*/  LOP3.LUT R127, R8, 0x30, RZ, 0xfc, !PT ;  /* 0x00000030087f7812 */ /* 0x000fe200078efcff */
[----:B------:R-:W0:Y:S01]  /*4bf0*/  LDC R51, c[0x0][0x238] ;  /* 0x00008e00ff337b82 */ /* 0x000e220000000800 */
[----:B-1----:R-:W-:-:S02]  /*4c00*/  IMAD R128, R128, R129, RZ ;  /* 0x0000008180807224 */ /* 0x002fc400078e02ff */
[----:B------:R-:W-:Y:S02]  /*4c10*/  ISETP.GE.AND P5, PT, R127, UR6, PT ;  /* 0x000000067f007c0c */ /* 0x000fe4000bfa6270 */
[----:B------:R-:W-:-:S03]  /*4c20*/  PRMT R86, RZ, 0x7610, R86 ;  /* 0x00007610ff567816 */ /* 0x000fc60000000056 */
[----:B------:R-:W1:Y:S01]  /*4c30*/  LDC R129, c[0x0][0x238] ;  /* 0x00008e00ff817b82 */ /* 0x000e620000000800 */
[----:B------:R-:W-:Y:S02]  /*4c40*/  PRMT R87, RZ, 0x7610, R87 ;  /* 0x00007610ff577816 */ /* 0x000fe40000000057 */
[----:B------:R2:W4:Y:S01]  /*4c50*/  @!P6 LDG.E.U8 R86, desc[UR8][R46.64] ;  /* 0x000000082e56e981 */ /* 0x000522000c1e1100 */
[----:B------:R-:W-:-:S04]  /*4c60*/  LOP3.LUT R127, R8, 0x32, RZ, 0xfc, !PT ;  /* 0x00000032087f7812 */ /* 0x000fc800078efcff */
[----:B------:R5:W4:Y:S01]  /*4c70*/  @!P5 LDG.E.U8 R87, desc[UR8][R48.64] ;  /* 0x000000083057d981 */ /* 0x000b22000c1e1100 */
[----:B--2---:R-:W-:-:S04]  /*4c80*/  IADD3 R46, P6, R50, R17, RZ ;  /* 0x00000011322e7210 */ /* 0x004fc80007fde0ff */
[-C--:B------:R-:W-:Y:S02]  /*4c90*/  LEA.HI.X.SX32 R47, R50, R24.reuse, 0x1, P6 ;  /* 0x00000018322f7211 */ /* 0x080fe400030f0eff */
[----:B-----5:R-:W-:Y:S02]  /*4ca0*/  IADD3 R48, P6, R128, R17, RZ ;  /* 0x0000001180307210 */ /* 0x020fe40007fde0ff */
        /* <DEDUP_REMOVED lines=16> */
[----:B0-----:R-:W-:Y:S02]  /*4db0*/  IADD3 R48, P4, R128, R17, RZ ;  /* 0x0000001180307210 */ /* 0x001fe40007f9e0ff */
[-C--:B------:R-:W-:Y:S02]  /*4dc0*/  LEA.HI.X.SX32 R47, R50, R24.reuse, 0x1, P3 ;  /* 0x00000018322f7211 */ /* 0x080fe400018f0eff */
[----:B------:R-:W-:Y:S02]  /*4dd0*/  LOP3.LUT R50, R8, 0x3a, RZ, 0xfc, !PT ;  /* 0x0000003a08327812 */ /* 0x000fe400078efcff */
[----:B------:R-:W-:Y:S02]  /*4de0*/  LEA.HI.X.SX32 R49, R128, R24, 0x1, P4 ;  /* 0x0000001880317211 */ /* 0x000fe400020f0eff */
[----:B------:R-:W-:-:S02]  /*4df0*/  LOP3.LUT R128, R8, 0x3c, RZ, 0xfc, !PT ;  /* 0x0000003c08807812 */ /* 0x000fc400078efcff */
        /* <DEDUP_REMOVED lines=98> */
[----:B------:R-:W-:Y:S02]  /*5420*/  PRMT R103, RZ, 0x7610, R103 ;  /* 0x00007610ff677816 */ /* 0x000fe40000000067 */
[C---:B------:R-:W-:Y:S02]  /*5430*/  LOP3.LUT R127, R8.reuse, 0x4e, RZ, 0xfc, !PT ;  /* 0x0000004e087f7812 */ /* 0x040fe400078efcff */
[----:B------:R2:W4:Y:S02]  /*5440*/  @!P3 LDG.E.U8 R102, desc[UR8][R46.64] ;  /* 0x000000082e66b981 */ /* 0x000524000c1e1100 */
[----:B------:R-:W-:Y:S02]  /*5450*/  ISETP.GE.AND P5, PT, R127, UR6, PT ;  /* 0x000000067f007c0c */ /* 0x000fe4000bfa6270 */
[----:B------:R-:W-:Y:S01]  /*5460*/  LOP3.LUT R127, R8, 0x50, RZ, 0xfc, !PT ;  /* 0x00000050087f7812 */ /* 0x000fe200078efcff */
[----:B------:R2:W4:Y:S02]  /*5470*/  @!P4 LDG.E.U8 R103, desc[UR8][R48.64] ;  /* 0x000000083067c981 */ /* 0x000524000c1e1100 */
[----:B--2---:R-:W-:-:S02]  /*5480*/  IADD3 R46, P3, R50, R17, RZ ;  /* 0x00000011322e7210 */ /* 0x004fc40007f7e0ff */
[----:B------:R-:W-:Y:S02]  /*5490*/  ISETP.GE.AND P6, PT, R127, UR6, PT ;  /* 0x000000067f007c0c */ /* 0x000fe4000bfc6270 */
[----:B------:R-:W-:Y:S02]  /*54a0*/  IADD3 R48, P4, R128, R17, RZ ;  /* 0x0000001180307210 */ /* 0x000fe40007f9e0ff */
[-C--:B------:R-:W-:Y:S02]  /*54b0*/  LEA.HI.X.SX32 R47, R50, R24.reuse, 0x1, P3 ;  /* 0x00000018322f7211 */ /* 0x080fe400018f0eff */
[C---:B------:R-:W-:Y:S02]  /*54c0*/  LOP3.LUT R50, R8.reuse, 0x52, RZ, 0xfc, !PT ;  /* 0x0000005208327812 */ /* 0x040fe400078efcff */
[----:B------:R-:W-:Y:S02]  /*54d0*/  LOP3.LUT R127, R8, 0x52, RZ, 0xfc, !PT ;  /* 0x00000052087f7812 */ /* 0x000fe400078efcff */
[----:B------:R-:W-:-:S02]  /*54e0*/  LEA.HI.X.SX32 R49, R128, R24, 0x1, P4 ;  /* 0x0000001880317211 */ /* 0x000fc400020f0eff */
[----:B------:R-:W-:Y:S02]  /*54f0*/  LOP3.LUT R128, R8, 0x54, RZ, 0xfc, !PT ;  /* 0x0000005408807812 */ /* 0x000fe400078efcff */
[----:B------:R-:W-:Y:S01]  /*5500*/  PRMT R104, RZ, 0x7610, R104 ;  /* 0x00007610ff687816 */ /* 0x000fe20000000068 */
[----:B0-----:R-:W-:Y:S01]  /*5510*/  IMAD R50, R50, R51, RZ ;  /* 0x0000003332327224 */ /* 0x001fe200078e02ff */
[----:B------:R-:W-:Y:S01]  /*5520*/  ISETP.GE.AND P3, PT, R127, UR6, PT ;  /* 0x000000067f007c0c */ /* 0x000fe2000bf66270 */
[----:B-1----:R-:W-:Y:S01]  /*5530*/  IMAD R128, R128, R129, RZ ;  /* 0x0000008180807224 */ /* 0x002fe200078e02ff */
[----:B------:R-:W-:Y:S01]  /*5540*/  LOP3.LUT R127, R8, 0x54, RZ, 0xfc, !PT ;  /* 0x00000054087f7812 */ /* 0x000fe200078efcff */
[----:B------:R-:W0:Y:S01]  /*5550*/  LDC R129, c[0x0][0x238] ;  /* 0x00008e00ff817b82 */ /* 0x000e220000000800 */
[----:B------:R1:W2:Y:S01]  /*5560*/  @!P5 LDG.E.U8 R104, desc[UR8][R46.64] ;  /* 0x000000082e68d981 */ /* 0x0002a2000c1e1100 */
[----:B------:R-:W-:Y:S02]  /*5570*/  PRMT R105, RZ, 0x7610, R105 ;  /* 0x00007610ff697816 */ /* 0x000fe40000000069 */
[----:B------:R-:W-:-:S02]  /*5580*/  ISETP.GE.AND P4, PT, R127, UR6, PT ;  /* 0x000000067f007c0c */ /* 0x000fc4000bf86270 */
[----:B------:R-:W-:Y:S02]  /*5590*/  LOP3.LUT R127, R8, 0x56, RZ, 0xfc, !PT ;  /* 0x00000056087f7812 */ /* 0x000fe400078efcff */
[----:B------:R1:W4:Y:S01]  /*55a0*/  @!P6 LDG.E.U8 R105, desc[UR8][R48.64] ;  /* 0x000000083069e981 */ /* 0x000322000c1e1100 */
[----:B------:R-:W0:Y:S01]  /*55b0*/  LDC R51, c[0x0][0x238] ;  /* 0x00008e00ff337b82 */ /* 0x000e220000000800 */
[----:B-1----:R-:W-:-:S04]  /*55c0*/  IADD3 R46, P5, R50, R17, RZ ;  /* 0x00000011322e7210 */ /* 0x002fc80007fbe0ff */
[-C--:B------:R-:W-:Y:S02]  /*55d0*/  LEA.HI.X.SX32 R47, R50, R24.reuse, 0x1, P5 ;  /* 0x00000018322f7211 */ /* 0x080fe400028f0eff */
[----:B------:R-:W-:Y:S02]  /*55e0*/  ISETP.GE.AND P5, PT, R127, UR6, PT ;  /* 0x000000067f007c0c */ /* 0x000fe4000bfa6270 */
[----:B------:R-:W-:Y:S02]  /*55f0*/  IADD3 R48, P6, R128, R17, RZ ;  /* 0x0000001180307210 */ /* 0x000fe40007fde0ff */
[----:B------:R-:W-:Y:S02]  /*5600*/  LOP3.LUT R127, R8, 0x58, RZ, 0xfc, !PT ;  /* 0x00000058087f7812 */ /* 0x000fe400078efcff */
[----:B------:R-:W-:Y:S02]  /*5610*/  LEA.HI.X.SX32 R49, R128, R24, 0x1, P6 ;  /* 0x0000001880317211 */ /* 0x000fe400030f0eff */
[----:B------:R-:W-:-:S02]  /*5620*/  ISETP.GE.AND P6, PT, R127, UR6, PT ;  /* 0x000000067f007c0c */ /* 0x000fc4000bfc6270 */
[----:B------:R-:W1:Y:S01]  /*5630*/  LDC R127, c[0x0][0x238] ;  /* 0x00008e00ff7f7b82 */ /* 0x000e620000000800 */
[----:B------:R-:W-:Y:S02]  /*5640*/  LOP3.LUT R128, R8, 0x58, RZ, 0xfc, !PT ;  /* 0x0000005808807812 */ /* 0x000fe400078efcff */
[----:B------:R-:W-:-:S03]  /*5650*/  PRMT R107, RZ, 0x7610, R107 ;  /* 0x00007610ff6b7816 */ /* 0x000fc6000000006b */
[----:B0-----:R-:W-:Y:S01]  /*5660*/  IMAD R128, R128, R129, RZ ;  /* 0x0000008180807224 */ /* 0x001fe200078e02ff */
[----:B------:R-:W-:Y:S01]  /*5670*/  LOP3.LUT R50, R8, 0x56, RZ, 0xfc, !PT ;  /* 0x0000005608327812 */ /* 0x000fe200078efcff */
[----:B------:R-:W2:Y:S04]  /*5680*/  LDL R129, [R1+0x8c] ;  /* 0x00008c0001817983 */ /* 0x000ea80000100800 */
[----:B------:R0:W2:Y:S01]  /*5690*/  @!P4 LDG.E.U8 R107, desc[UR8][R48.64] ;  /* 0x00000008306bc981 */ /* 0x0000a2000c1e1100 */
[----:B------:R-:W-:Y:S01]  /*56a0*/  IMAD R50, R50, R51, RZ ;  /* 0x0000003332327224 */ /* 0x000fe200078e02ff */
[----:B------:R-:W-:Y:S02]  /*56b0*/  PRMT R106, RZ, 0x7610, R106 ;  /* 0x00007610ff6a7816 */ /* 0x000fe4000000006a */
[----:B------:R-:W-:-:S04]  /*56c0*/  LOP3.LUT R51, R8, 0x5a, RZ, 0xfc, !PT ;  /* 0x0000005a08337812 */ /* 0x000fc800078efcff */
[----:B------:R1:W2:Y:S01]  /*56d0*/  @!P3 LDG.E.U8 R106, desc[UR8][R46.64] ;  /* 0x000000082e6ab981 */ /* 0x0002a2000c1e1100 */
[----:B0-----:R-:W-:-:S04]  /*56e0*/  IADD3 R48, P4, R128, R17, RZ ;  /* 0x0000001180307210 */ /* 0x001fc80007f9e0ff */
[----:B------:R-:W-:Y:S02]  /*56f0*/  LEA.HI.X.SX32 R49, R128, R24, 0x1, P4 ;  /* 0x0000001880317211 */ /* 0x000fe400020f0eff */
[----:B------:R-:W0:Y:S01]  /*5700*/  LDC R128, c[0x0][0x238] ;  /* 0x00008e00ff807b82 */ /* 0x000e220000000800 */
[----:B-1----:R-:W-:Y:S01]  /*5710*/  IMAD R51, R51, R127, RZ ;  /* 0x0000007f33337224 */ /* 0x002fe200078e02ff */
[----:B------:R-:W-:-:S06]  /*5720*/  IADD3 R46, P3, R50, R17, RZ ;  /* 0x00000011322e7210 */ /* 0x000fcc0007f7e0ff */
[----:B------:R-:W1:Y:S01]  /*5730*/  LDC R127, c[0x0][0x238] ;  /* 0x00008e00ff7f7b82 */ /* 0x000e620000000800 */
[----:B------:R-:W-:Y:S02]  /*5740*/  LEA.HI.X.SX32 R47, R50, R24, 0x1, P3 ;  /* 0x00000018322f7211 */ /* 0x000fe400018f0eff */
[----:B------:R-:W-:Y:S02]  /*5750*/  LOP3.LUT R50, R8, 0x5a, RZ, 0xfc, !PT ;  /* 0x0000005a08327812 */ /* 0x000fe400078efcff */
[----:B------:R-:W-:Y:S02]  /*5760*/  PRMT R108, RZ, 0x7610, R108 ;  /* 0x00007610ff6c7816 */ /* 0x000fe4000000006c */
[----:B------:R-:W-:Y:S02]  /*5770*/  ISETP.GE.AND P3, PT, R50, UR6, PT ;  /* 0x0000000632007c0c */ /* 0x000fe4000bf66270 */
[----:B------:R-:W-:Y:S02]  /*5780*/  LOP3.LUT R50, R8, 0x5c, RZ, 0xfc, !PT ;  /* 0x0000005c08327812 */ /* 0x000fe400078efcff */
[----:B------:R5:W2:Y:S01]  /*5790*/  @!P5 LDG.E.U8 R108, desc[UR8][R46.64] ;  /* 0x000000082e6cd981 */ /* 0x000aa2000c1e1100 */
[----:B------:R-:W-:-:S02]  /*57a0*/  PRMT R109, RZ, 0x7610, R109 ;  /* 0x00007610ff6d7816 */ /* 0x000fc4000000006d */
[----:B------:R-:W-:Y:S02]  /*57b0*/  PRMT R110, RZ, 0x7610, R110 ;  /* 0x00007610ff6e7816 */ /* 0x000fe4000000006e */
[C---:B------:R-:W-:Y:S02]  /*57c0*/  ISETP.GE.AND P4, PT, R50.reuse, UR6, PT ;  /* 0x0000000632007c0c */ /* 0x040fe4000bf86270 */
[C---:B-----5:R-:W-:Y:S01]  /*57d0*/  IADD3 R46, P5, R51.reuse, R17, RZ ;  /* 0x00000011332e7210 */ /* 0x060fe20007fbe0ff */
[----:B0-----:R-:W-:Y:S01]  /*57e0*/  IMAD R50, R50, R128, RZ ;  /* 0x0000008032327224 */ /* 0x001fe200078e02ff */
[----:B------:R0:W5:Y:S01]  /*57f0*/  @!P6 LDG.E.U8 R109, desc[UR8][R48.64] ;  /* 0x00000008306de981 */ /* 0x000162000c1e1100 */
[----:B------:R-:W-:Y:S01]  /*5800*/  PRMT R111, RZ, 0x7610, R111 ;  /* 0x00007610ff6f7816 */ /* 0x000fe2000000006f */
[----:B------:R-:W3:Y:S01]  /*5810*/  LDC R128, c[0x0][0x238] ;  /* 0x00008e00ff807b82 */ /* 0x000ee20000000800 */
[----:B------:R-:W-:Y:S02]  /*5820*/  LEA.HI.X.SX32 R47, R51, R24, 0x1, P5 ;  /* 0x00000018332f7211 */ /* 0x000fe400028f0eff */
[----:B------:R-:W-:-:S03]  /*5830*/  LOP3.LUT R51, R8, 0x60, RZ, 0xfc, !PT ;  /* 0x0000006008337812 */ /* 0x000fc600078efcff */
[----:B------:R0:W5:Y:S01]  /*5840*/  @!P3 LDG.E.U8 R110, desc[UR8][R46.64] ;  /* 0x000000082e6eb981 */ /* 0x000162000c1e1100 */
[C---:B------:R-:W-:Y:S01]  /*5850*/  ISETP.GE.AND P6, PT, R51.reuse, UR6, PT ;  /* 0x0000000633007c0c */ /* 0x040fe2000bfc6270 */
[----:B-1----:R-:W-:Y:S01]  /*5860*/  IMAD R51, R51, R127, RZ ;  /* 0x0000007f33337224 */ /* 0x002fe200078e02ff */
[-C--:B0-----:R-:W-:Y:S02]  /*5870*/  IADD3 R48, P5, R50, R17.reuse, RZ ;  /* 0x0000001132307210 */ /* 0x081fe40007fbe0ff */
[----:B------:R-:W-:Y:S02]  /*5880*/  LOP3.LUT R46, R8, 0x68, RZ, 0xfc, !PT ;  /* 0x00000068082e7812 */ /* 0x000fe400078efcff */
[----:B------:R-:W-:Y:S02]  /*5890*/  LEA.HI.X.SX32 R49, R50, R24, 0x1, P5 ;  /* 0x0000001832317211 */ /* 0x000fe400028f0eff */
[----:B------:R-:W-:Y:S02]  /*58a0*/  ISETP.GE.AND P3, PT, R46, UR6, PT ;  /* 0x000000062e007c0c */ /* 0x000fe4000bf66270 */
[----:B------:R-:W-:Y:S01]  /*58b0*/  IADD3 R46, P5, R51, R17, RZ ;  /* 0x00000011332e7210 */ /* 0x000fe20007fbe0ff */
[----:B------:R0:W5:Y:S01]  /*58c0*/  @!P4 LDG.E.U8 R111, desc[UR8][R48.64] ;  /* 0x00000008306fc981 */ /* 0x000162000c1e1100 */
[----:B------:R-:W-:-:S02]  /*58d0*/  LOP3.LUT R50, R8, 0x6a, RZ, 0xfc, !PT ;  /* 0x0000006a08327812 */ /* 0x000fc400078efcff */
[----:B------:R-:W-:Y:S02]  /*58e0*/  PRMT R112, RZ, 0x7610, R112 ;  /* 0x00007610ff707816 */ /* 0x000fe40000000070 */
[----:B------:R-:W-:Y:S02]  /*58f0*/  LEA.HI.X.SX32 R47, R51, R24, 0x1, P5 ;  /* 0x00000018332f7211 */ /* 0x000fe400028f0eff */
[----:B------:R-:W-:Y:S02]  /*5900*/  ISETP.GE.AND P5, PT, R50, UR6, PT ;  /* 0x0000000632007c0c */ /* 0x000fe4000bfa6270 */
[----:B0-----:R-:W-:Y:S01]  /*5910*/  IADD3 R48, P4, R39, R17, RZ ;  /* 0x0000001127307210 */ /* 0x001fe20007f9e0ff */
[----:B------:R0:W5:Y:S01]  /*5920*/  @!P6 LDG.E.U8 R112, desc[UR8][R46.64] ;  /* 0x000000082e70e981 */ /* 0x000162000c1e1100 */
[----:B------:R-:W-:Y:S02]  /*5930*/  LOP3.LUT R50, R8, 0x6c, RZ, 0xfc, !PT ;  /* 0x0000006c08327812 */ /* 0x000fe400078efcff */
[----:B------:R-:W-:-:S02]  /*5940*/  PRMT R113, RZ, 0x7610, R113 ;  /* 0x00007610ff717816 */ /* 0x000fc40000000071 */
[-C--:B------:R-:W-:Y:S02]  /*5950*/  LEA.HI.X.SX32 R49, R39, R24.reuse, 0x1, P4 ;  /* 0x0000001827317211 */ /* 0x080fe400020f0eff */
[----:B------:R-:W-:Y:S02]  /*5960*/  ISETP.GE.AND P4, PT, R50, UR6, PT ;  /* 0x0000000632007c0c */ /* 0x000fe4000bf86270 */
[----:B0-----:R-:W-:Y:S01]  /*5970*/  IADD3 R46, P6, R38, R17, RZ ;  /* 0x00000011262e7210 */ /* 0x001fe20007fde0ff */
[----:B------:R0:W5:Y:S01]  /*5980*/  @!P2 LDG.E.U8 R113, desc[UR8][R48.64] ;  /* 0x000000083071a981 */ /* 0x000162000c1e1100 */
[----:B------:R-:W-:Y:S02]  /*5990*/  LOP3.LUT R50, R8, 0x6e, RZ, 0xfc, !PT ;  /* 0x0000006e08327812 */ /* 0x000fe400078efcff */
[----:B------:R-:W-:Y:S02]  /*59a0*/  PRMT R114, RZ, 0x7610, R114 ;  /* 0x00007610ff727816 */ /* 0x000fe40000000072 */
[----:B------:R-:W-:-:S02]  /*59b0*/  LEA.HI.X.SX32 R47, R38, R24, 0x1, P6 ;  /* 0x00000018262f7211 */ /* 0x000fc400030f0eff */
[----:B------:R-:W-:Y:S02]  /*59c0*/  ISETP.GE.AND P2, PT, R50, UR6, PT ;  /* 0x0000000632007c0c */ /* 0x000fe4000bf46270 */
[C---:B0-----:R-:W-:Y:S01]  /*59d0*/  IADD3 R48, P6, R37.reuse, R17, RZ ;  /* 0x0000001125307210 */ /* 0x041fe20007fde0ff */
[----:B------:R0:W5:Y:S01]  /*59e0*/  @!P1 LDG.E.U8 R114, desc[UR8][R46.64] ;  /* 0x000000082e729981 */ /* 0x000162000c1e1100 */
[----:B------:R-:W-:Y:S02]  /*59f0*/  LOP3.LUT R50, R8, 0x70, RZ, 0xfc, !PT ;  /* 0x0000007008327812 */ /* 0x000fe400078efcff */
[----:B------:R-:W-:Y:S02]  /*5a00*/  PRMT R115, RZ, 0x7610, R115 ;  /* 0x00007610ff737816 */ /* 0x000fe40000000073 */
[----:B------:R-:W-:Y:S02]  /*5a10*/  LEA.HI.X.SX32 R49, R37, R24, 0x1, P6 ;  /* 0x0000001825317211 */ /* 0x000fe400030f0eff */
[----:B------:R-:W-:-:S02]  /*5a20*/  ISETP.GE.AND P1, PT, R50, UR6, PT ;  /* 0x0000000632007c0c */ /* 0x000fc4000bf26270 */
[-C--:B0-----:R-:W-:Y:S01]  /*5a30*/  IADD3 R46, P6, R36, R17.reuse, RZ ;  /* 0x00000011242e7210 */ /* 0x081fe20007fde0ff */
[----:B------:R0:W5:Y:S01]  /*5a40*/  @!P0 LDG.E.U8 R115, desc[UR8][R48.64] ;  /* 0x0000000830738981 */ /* 0x000162000c1e1100 */
[----:B------:R-:W-:Y:S02]  /*5a50*/  LOP3.LUT R50, R8, 0x72, RZ, 0xfc, !PT ;  /* 0x0000007208327812 */ /* 0x000fe400078efcff */
[----:B------:R-:W-:Y:S02]  /*5a60*/  PRMT R116, RZ, 0x7610, R116 ;  /* 0x00007610ff747816 */ /* 0x000fe40000000074 */
[----:B------:R-:W-:Y:S02]  /*5a70*/  LEA.HI.X.SX32 R47, R36, R24, 0x1, P6 ;  /* 0x00000018242f7211 */ /* 0x000fe400030f0eff */
[----:B------:R-:W-:Y:S02]  /*5a80*/  ISETP.GE.AND P0, PT, R50, UR6, PT ;  /* 0x0000000632007c0c */ /* 0x000fe4000bf06270 */
[----:B0-----:R-:W-:Y:S01]  /*5a90*/  IADD3 R48, P6, R32, R17, RZ ;  /* 0x0000001120307210 */ /* 0x001fe20007fde0ff */
[----:B------:R0:W5:Y:S01]  /*5aa0*/  @!P3 LDG.E.U8 R116, desc[UR8][R46.64] ;  /* 0x000000082e74b981 */ /* 0x000162000c1e1100 */
[----:B------:R-:W-:-:S02]  /*5ab0*/  PRMT R117, RZ, 0x7610, R117 ;  /* 0x00007610ff757816 */ /* 0x000fc40000000075 */
[-C--:B------:R-:W-:Y:S02]  /*5ac0*/  LEA.HI.X.SX32 R49, R32, R24.reuse, 0x1, P6 ;  /* 0x0000001820317211 */ /* 0x080fe400030f0eff */
[----:B------:R-:W-:Y:S02]  /*5ad0*/  LOP3.LUT R50, R8, 0x74, RZ, 0xfc, !PT ;  /* 0x0000007408327812 */ /* 0x000fe400078efcff */
[----:B------:R-:W-:Y:S01]  /*5ae0*/  PRMT R118, RZ, 0x7610, R118 ;  /* 0x00007610ff767816 */ /* 0x000fe20000000076 */
[----:B------:R1:W5:Y:S01]  /*5af0*/  @!P1 LDG.E.U8 R117, desc[UR8][R48.64] ;  /* 0x0000000830759981 */ /* 0x000362000c1e1100 */
[C---:B0-----:R-:W-:Y:S02]  /*5b00*/  IADD3 R46, P6, R31.reuse, R17, RZ ;  /* 0x000000111f2e7210 */ /* 0x041fe40007fde0ff */
[----:B------:R-:W-:Y:S02]  /*5b10*/  ISETP.GE.AND P3, PT, R50, UR6, PT ;  /* 0x0000000632007c0c */ /* 0x000fe4000bf66270 */
[----:B------:R-:W-:-:S02]  /*5b20*/  LEA.HI.X.SX32 R47, R31, R24, 0x1, P6 ;  /* 0x000000181f2f7211 */ /* 0x000fc400030f0eff */
[----:B------:R-:W-:Y:S02]  /*5b30*/  LOP3.LUT R50, R8, 0x76, RZ, 0xfc, !PT ;  /* 0x0000007608327812 */ /* 0x000fe400078efcff */
[C---:B-1----:R-:W-:Y:S01]  /*5b40*/  IADD3 R48, P6, R35.reuse, R17, RZ ;  /* 0x0000001123307210 */ /* 0x042fe20007fde0ff */
[----:B------:R0:W5:Y:S01]  /*5b50*/  @!P0 LDG.E.U8 R118, desc[UR8][R46.64] ;  /* 0x000000082e768981 */ /* 0x000162000c1e1100 */
[----:B------:R-:W-:Y:S02]  /*5b60*/  ISETP.GE.AND P1, PT, R50, UR6, PT ;  /* 0x0000000632007c0c */ /* 0x000fe4000bf26270 */
[----:B------:R-:W-:Y:S02]  /*5b70*/  LEA.HI.X.SX32 R49, R35, R24, 0x1, P6 ;  /* 0x0000001823317211 */ /* 0x000fe400030f0eff */
[----:B------:R-:W-:Y:S02]  /*5b80*/  LOP3.LUT R50, R8, 0x78, RZ, 0xfc, !PT ;  /* 0x0000007808327812 */ /* 0x000fe400078efcff */
[----:B------:R-:W-:-:S02]  /*5b90*/  PRMT R120, RZ, 0x7610, R120 ;  /* 0x00007610ff787816 */ /* 0x000fc40000000078 */
[----:B0-----:R-:W-:Y:S02]  /*5ba0*/  IADD3 R46, P6, R30, R17, RZ ;  /* 0x000000111e2e7210 */ /* 0x001fe40007fde0ff */
[----:B------:R-:W-:Y:S02]  /*5bb0*/  ISETP.GE.AND P0, PT, R50, UR6, PT ;  /* 0x0000000632007c0c */ /* 0x000fe4000bf06270 */
[----:B------:R-:W-:Y:S02]  /*5bc0*/  LEA.HI.X.SX32 R47, R30, R24, 0x1, P6 ;  /* 0x000000181e2f7211 */ /* 0x000fe400030f0eff */
[----:B------:R-:W-:-:S03]  /*5bd0*/  PRMT R119, RZ, 0x7610, R119 ;  /* 0x00007610ff777816 */ /* 0x000fc60000000077 */
[----:B------:R0:W5:Y:S01]  /*5be0*/  @!P3 LDG.E.U8 R120, desc[UR8][R46.64] ;  /* 0x000000082e78b981 */ /* 0x000162000c1e1100 */
[-C--:B------:R-:W-:Y:S02]  /*5bf0*/  IADD3 RZ, P3, R28, R17.reuse, RZ ;  /* 0x000000111cff7210 */ /* 0x080fe40007f7e0ff */
[C---:B------:R-:W-:Y:S01]  /*5c00*/  LOP3.LUT R50, R8.reuse, 0x7a, RZ, 0xfc, !PT ;  /* 0x0000007a08327812 */ /* 0x040fe200078efcff */
[----:B------:R1:W5:Y:S01]  /*5c10*/  @!P5 LDG.E.U8 R119, desc[UR8][R48.64] ;  /* 0x000000083077d981 */ /* 0x000362000c1e1100 */
[----:B------:R-:W-:Y:S02]  /*5c20*/  LOP3.LUT R127, R8, 0x5e, RZ, 0xfc, !PT ;  /* 0x0000005e087f7812 */ /* 0x000fe400078efcff */
[----:B------:R-:W-:Y:S02]  /*5c30*/  PRMT R122, RZ, 0x7610, R122 ;  /* 0x00007610ff7a7816 */ /* 0x000fe4000000007a */
[----:B0-----:R-:W-:Y:S02]  /*5c40*/  IADD3 R46, P6, R29, R17, RZ ;  /* 0x000000111d2e7210 */ /* 0x001fe40007fde0ff */
[----:B------:R-:W-:Y:S01]  /*5c50*/  PRMT R121, RZ, 0x7610, R121 ;  /* 0x00007610ff797816 */ /* 0x000fe20000000079 */
[C---:B-1----:R-:W-:Y:S01]  /*5c60*/  IMAD.IADD R48, R28.reuse, 0x1, R17 ;  /* 0x000000011c307824 */ /* 0x042fe200078e0211 */
[----:B------:R-:W-:Y:S01]  /*5c70*/  LEA.HI.X.SX32 R49, R28, R24, 0x1, P3 ;  /* 0x000000181c317211 */ /* 0x000fe200018f0eff */
[----:B---3--:R-:W-:Y:S01]  /*5c80*/  IMAD R127, R127, R128, RZ ;  /* 0x000000807f7f7224 */ /* 0x008fe200078e02ff */
[----:B------:R-:W-:Y:S01]  /*5c90*/  ISETP.GE.AND P5, PT, R50, UR6, PT ;  /* 0x0000000632007c0c */ /* 0x000fe2000bfa6270 */
[----:B------:R-:W3:Y:S01]  /*5ca0*/  LDL R128, [R1+0xb8] ;  /* 0x0000b80001807983 */ /* 0x000ee20000100800 */
[----:B------:R-:W-:-:S02]  /*5cb0*/  LEA.HI.X.SX32 R47, R29, R24, 0x1, P6 ;  /* 0x000000181d2f7211 */ /* 0x000fc400030f0eff */
[C---:B------:R-:W-:Y:S01]  /*5cc0*/  LOP3.LUT R50, R8.reuse, 0x7c, RZ, 0xfc, !PT ;  /* 0x0000007c08327812 */ /* 0x040fe200078efcff */
[----:B------:R0:W3:Y:S01]  /*5cd0*/  @!P0 LDG.E.U8 R122, desc[UR8][R48.64] ;  /* 0x00000008307a8981 */ /* 0x0000e2000c1e1100 */
[----:B------:R-:W-:Y:S02]  /*5ce0*/  LOP3.LUT R51, R8, 0x5e, RZ, 0xfc, !PT ;  /* 0x0000005e08337812 */ /* 0x000fe400078efcff */
[C---:B------:R-:W-:Y:S01]  /*5cf0*/  IADD3 RZ, P0, R27.reuse, R17, RZ ;  /* 0x000000111bff7210 */ /* 0x040fe20007f1e0ff */
[----:B------:R1:W3:Y:S01]  /*5d00*/  @!P1 LDG.E.U8 R121, desc[UR8][R46.64] ;  /* 0x000000082e799981 */ /* 0x0002e2000c1e1100 */
[----:B------:R-:W-:Y:S01]  /*5d10*/  ISETP.GE.AND P3, PT, R50, UR6, PT ;  /* 0x0000000632007c0c */ /* 0x000fe2000bf66270 */
[----:B------:R-:W-:Y:S01]  /*5d20*/  IMAD.IADD R50, R27, 0x1, R17 ;  /* 0x000000011b327824 */ /* 0x000fe200078e0211 */
[----:B------:R-:W-:Y:S02]  /*5d30*/  ISETP.GE.AND P1, PT, R51, UR6, PT ;  /* 0x0000000633007c0c */ /* 0x000fe4000bf26270 */
[----:B------:R-:W-:-:S02]  /*5d40*/  PRMT R123, RZ, 0x7610, R123 ;  /* 0x00007610ff7b7816 */ /* 0x000fc4000000007b */
[-C--:B0-----:R-:W-:Y:S02]  /*5d50*/  IADD3 R48, P6, R127, R17.reuse, RZ ;  /* 0x000000117f307210 */ /* 0x081fe40007fde0ff */
[----:B-1----:R-:W-:Y:S02]  /*5d60*/  LOP3.LUT R46, R8, 0x7e, RZ, 0xfc, !PT ;  /* 0x0000007e082e7812 */ /* 0x002fe400078efcff */
[-C--:B------:R-:W-:Y:S02]  /*5d70*/  LEA.HI.X.SX32 R51, R27, R24.reuse, 0x1, P0 ;  /* 0x000000181b337211 */ /* 0x080fe400000f0eff */
[----:B------:R-:W-:Y:S02]  /*5d80*/  LEA.HI.X.SX32 R49, R127, R24, 0x1, P6 ;  /* 0x000000187f317211 */ /* 0x000fe400030f0eff */
[----:B------:R-:W-:Y:S01]  /*5d90*/  ISETP.GE.AND P0, PT, R46, UR6, PT ;  /* 0x000000062e007c0c */ /* 0x000fe2000bf06270 */
[----:B------:R0:W3:Y:S01]  /*5da0*/  @!P5 LDG.E.U8 R123, desc[UR8][R50.64] ;  /* 0x00000008327bd981 */ /* 0x0000e2000c1e1100 */
[----:B------:R-:W-:-:S02]  /*5db0*/  IADD3 R46, P6, R34, R17, RZ ;  /* 0x00000011222e7210 */ /* 0x000fc40007fde0ff */
[----:B------:R-:W-:Y:S02]  /*5dc0*/  PRMT R124, RZ, 0x7610, R124 ;  /* 0x00007610ff7c7816 */ /* 0x000fe4000000007c */
[----:B------:R-:W-:Y:S02]  /*5dd0*/  PRMT R125, RZ, 0x7610, R125 ;  /* 0x00007610ff7d7816 */ /* 0x000fe4000000007d */
[----:B------:R-:W-:Y:S02]  /*5de0*/  LEA.HI.X.SX32 R47, R34, R24, 0x1, P6 ;  /* 0x00000018222f7211 */ /* 0x000fe400030f0eff */
[----:B------:R-:W-:Y:S01]  /*5df0*/  PRMT R126, RZ, 0x7610, R126 ;  /* 0x00007610ff7e7816 */ /* 0x000fe2000000007e */
[----:B------:R1:W3:Y:S01]  /*5e00*/  @!P1 LDG.E.U8 R124, desc[UR8][R48.64] ;  /* 0x00000008307c9981 */ /* 0x0002e2000c1e1100 */
[----:B0-----:R-:W-:-:S03]  /*5e10*/  IADD3 R50, P5, R33, R17, RZ ;  /* 0x0000001121327210 */ /* 0x001fc60007fbe0ff */
[----:B------:R0:W3:Y:S01]  /*5e20*/  @!P4 LDG.E.U8 R125, desc[UR8][R46.64] ;  /* 0x000000082e7dc981 */ /* 0x0000e2000c1e1100 */
[-C--:B------:R-:W-:Y:S02]  /*5e30*/  LEA.HI.X.SX32 R51, R33, R24.reuse, 0x1, P5 ;  /* 0x0000001821337211 */ /* 0x080fe400028f0eff */
[CC--:B------:R-:W-:Y:S02]  /*5e40*/  IADD3 RZ, P4, R26.reuse, R17.reuse, RZ ;  /* 0x000000111aff7210 */ /* 0x0c0fe40007f9e0ff */
[C---:B------:R-:W-:Y:S01]  /*5e50*/  IADD3 RZ, P1, R25.reuse, R17, RZ ;  /* 0x0000001119ff7210 */ /* 0x040fe20007f3e0ff */
[----:B------:R4:W3:Y:S01]  /*5e60*/  @!P2 LDG.E.U8 R126, desc[UR8][R50.64] ;  /* 0x00000008327ea981 */ /* 0x0008e2000c1e1100 */
[C-C-:B-1----:R-:W-:Y:S02]  /*5e70*/  IMAD.IADD R48, R25.reuse, 0x1, R17.reuse ;  /* 0x0000000119307824 */ /* 0x142fe400078e0211 */
[-C--:B------:R-:W-:Y:S01]  /*5e80*/  LEA.HI.X.SX32 R49, R25, R24.reuse, 0x1, P1 ;  /* 0x0000001819317211 */ /* 0x080fe200008f0eff */
[C---:B0-----:R-:W-:Y:S01]  /*5e90*/  IMAD.IADD R46, R26.reuse, 0x1, R17 ;  /* 0x000000011a2e7824 */ /* 0x041fe200078e0211 */
[----:B------:R-:W-:-:S02]  /*5ea0*/  LEA.HI.X.SX32 R47, R26, R24, 0x1, P4 ;  /* 0x000000181a2f7211 */ /* 0x000fc400020f0eff */
[----:B----4-:R-:W-:Y:S02]  /*5eb0*/  PRMT R51, RZ, 0x7610, R51 ;  /* 0x00007610ff337816 */ /* 0x010fe40000000033 */
[----:B------:R-:W-:-:S04]  /*5ec0*/  PRMT R50, RZ, 0x7610, R50 ;  /* 0x00007610ff327816 */ /* 0x000fc80000000032 */
[----:B------:R0:W4:Y:S04]  /*5ed0*/  @!P3 LDG.E.U8 R51, desc[UR8][R46.64] ;  /* 0x000000082e33b981 */ /* 0x000128000c1e1100 */
[----:B------:R-:W4:Y:S04]  /*5ee0*/  @!P0 LDG.E.U8 R50, desc[UR8][R48.64] ;  /* 0x0000000830328981 */ /* 0x000f28000c1e1100 */
[----:B------:R-:W4:Y:S01]  /*5ef0*/  LDL R48, [R1+0xa8] ;  /* 0x0000a80001307983 */ /* 0x000f220000100800 */
[----:B------:R-:W0:Y:S01]  /*5f00*/  S2R R127, SR_TID.X ;  /* 0x00000000007f7919 */ /* 0x000e220000002100 */
[----:B------:R-:W-:-:S02]  /*5f10*/  PRMT R216, RZ, 0x7610, R216 ;  /* 0x00007610ffd87816 */ /* 0x000fc400000000d8 */
[----:B------:R-:W4:Y:S01]  /*5f20*/  LDL R49, [R1+0x18] ;  /* 0x0000180001317983 */ /* 0x000f220000100800 */
[----:B0-----:R-:W-:Y:S01]  /*5f30*/  LOP3.LUT R46, R127, 0x3f, RZ, 0xc0, !PT ;  /* 0x0000003f7f2e7812 */ /* 0x001fe200078ec0ff */
[----:B------:R-:W-:Y:S03]  /*5f40*/  BAR.SYNC.DEFER_BLOCKING 0x0 ;  /* 0x0000000000007b1d */ /* 0x000fe60000010000 */
[----:B------:R-:W-:-:S03]  /*5f50*/  LOP3.LUT R203, R46, 0x10, RZ, 0x3c, !PT ;  /* 0x000000102ecb7812 */ /* 0x000fc600078e3cff */
[----:B------:R0:W-:Y:S04]  /*5f60*/  STS.U8 [R46+UR4], R43 ;  /* 0x0000002b2e007988 */ /* 0x0001e80008000004 */
[----:B------:R1:W-:Y:S01]  /*5f70*/  STS.U8 [R46+UR4+0x40], R44 ;  /* 0x0000402c2e007988 */ /* 0x0003e20008000004 */
[----:B0-----:R-:W-:-:S03]  /*5f80*/  LOP3.LUT R43, R46, 0x8, RZ, 0x3c, !PT ;  /* 0x000000082e2b7812 */ /* 0x001fc600078e3cff */
[----:B------:R-:W-:Y:S04]  /*5f90*/  STS.U8 [R46+UR4+0x200], R55 ;  /* 0x000200372e007988 */ /* 0x000fe80008000004 */
[----:B------:R-:W-:Y:S04]  /*5fa0*/  STS.U8 [R46+UR4+0x240], R56 ;  /* 0x000240382e007988 */ /* 0x000fe80008000004 */
[----:B------:R-:W-:Y:S04]  /*5fb0*/  STS.U8 [R46+UR4+0x400], R63 ;  /* 0x0004003f2e007988 */ /* 0x000fe80008000004 */
[----:B------:R0:W-:Y:S04]  /*5fc0*/  STS.U8 [R46+UR4+0x440], R72 ;  /* 0x000440482e007988 */ /* 0x0001e80008000004 */
[----:B------:R-:W-:Y:S04]  /*5fd0*/  STS.U8 [R46+UR4+0x600], R87 ;  /* 0x000600572e007988 */ /* 0x000fe80008000004 */
[----:B------:R-:W-:Y:S04]  /*5fe0*/  STS.U8 [R46+UR4+0x640], R88 ;  /* 0x000640582e007988 */ /* 0x000fe80008000004 */
[----:B------:R-:W-:Y:S04]  /*5ff0*/  STS.U8 [R46+UR4+0x800], R97 ;  /* 0x000800612e007988 */ /* 0x000fe80008000004 */
[----:B------:R-:W-:Y:S04]  /*6000*/  STS.U8 [R46+UR4+0x840], R98 ;  /* 0x000840622e007988 */ /* 0x000fe80008000004 */
[----:B------:R-:W-:Y:S04]  /*6010*/  STS.U8 [R46+UR4+0xa00], R105 ;  /* 0x000a00692e007988 */ /* 0x000fe80008000004 */
[----:B--2---:R-:W-:Y:S01]  /*6020*/  STS.U8 [R46+UR4+0xa40], R106 ;  /* 0x000a406a2e007988 */ /* 0x004fe20008000004 */
[----:B------:R-:W-:-:S03]  /*6030*/  LOP3.LUT R249, R127, 0x3f, RZ, 0xc0, !PT ;  /* 0x0000003f7ff97812 */ /* 0x000fc600078ec0ff */
[----:B-----5:R-:W-:Y:S04]  /*6040*/  STS.U8 [R46+UR4+0xc00], R112 ;  /* 0x000c00702e007988 */ /* 0x020fe80008000004 */
[----:B------:R-:W-:Y:S01]  /*6050*/  STS.U8 [R46+UR4+0xc40], R113 ;  /* 0x000c40712e007988 */ /* 0x000fe20008000004 */
[----:B------:R-:W-:Y:S02]  /*6060*/  ISETP.GE.AND P1, PT, R249, UR6, PT ;  /* 0x00000006f9007c0c */ /* 0x000fe4000bf26270 */
[----:B-1----:R-:W-:Y:S01]  /*6070*/  IADD3 R44, P3, R134, UR10, RZ ;  /* 0x0000000a862c7c10 */ /* 0x002fe2000ff7e0ff */
[----:B0-----:R-:W2:Y:S04]  /*6080*/  LDL R72, [R1+0x68] ;  /* 0x0000680001487983 */ /* 0x001ea80000100800 */
[----:B------:R-:W5:Y:S04]  /*6090*/  LDL R55, [R1+0x48] ;  /* 0x0000480001377983 */ /* 0x000f680000100800 */
[----:B------:R-:W-:Y:S04]  /*60a0*/  STS.U8 [R46+UR4+0xe00], R117 ;  /* 0x000e00752e007988 */ /* 0x000fe80008000004 */
[----:B------:R-:W-:Y:S04]  /*60b0*/  STS.U8 [R46+UR4+0xe40], R118 ;  /* 0x000e40762e007988 */ /* 0x000fe80008000004 */
[----:B------:R-:W-:Y:S04]  /*60c0*/  STS.U8 [R43+UR4+0x80], R45 ;  /* 0x0000802d2b007988 */ /* 0x000fe80008000004 */
        /* <DEDUP_REMOVED lines=14> */
[----:B---3--:R-:W-:Y:S04]  /*61b0*/  STS.U8 [R43+UR4+0xec0], R121 ;  /* 0x000ec0792b007988 */ /* 0x008fe80008000004 */
[----:B------:R1:W-:Y:S04]  /*61c0*/  STS.U8 [R203+UR4+0x140], R41 ;  /* 0x00014029cb007988 */ /* 0x0003e80008000004 */
[----:B------:R-:W-:Y:S04]  /*61d0*/  STS.U8 [R203+UR4+0x100], R42 ;  /* 0x0001002acb007988 */ /* 0x000fe80008000004 */
[----:B0-----:R-:W3:Y:S01]  /*61e0*/  LDL R73, [R1+0x78] ;  /* 0x0000780001497983 */ /* 0x001ee20000100800 */
[----:B-1----:R-:W-:-:S03]  /*61f0*/  LOP3.LUT R41, R46, 0x18, RZ, 0x3c, !PT ;  /* 0x000000182e297812 */ /* 0x002fc600078e3cff */
        /* <DEDUP_REMOVED lines=28> */
[----:B----4-:R1:W-:Y:S04]  /*63c0*/  STS.U8 [R41+UR4+0xf80], R51 ;  /* 0x000f803329007988 */ /* 0x0103e80008000004 */
[----:B------:R4:W-:Y:S04]  /*63d0*/  STS.U8 [R41+UR4+0xfc0], R50 ;  /* 0x000fc03229007988 */ /* 0x0009e80008000004 */
[----:B0-----:R-:W2:Y:S04]  /*63e0*/  LDL R85, [R1+0x88] ;  /* 0x0000880001557983 */ /* 0x001ea80000100800 */
[----:B------:R-:W5:Y:S04]  /*63f0*/  LDL R84, [R1+0x7c] ;  /* 0x00007c0001547983 */ /* 0x000f680000100800 */
[----:B------:R-:W3:Y:S01]  /*6400*/  LDL R75, [R1+0x6c] ;  /* 0x00006c00014b7983 */ /* 0x000ee20000100800 */
[----:B------:R-:W-:Y:S01]  /*6410*/  IADD3.X R45, R132, UR11, RZ, P3, !PT ;  /* 0x0000000b842d7c10 */ /* 0x000fe20009ffe4ff */
[----:B------:R-:W-:Y:S06]  /*6420*/  BAR.SYNC.DEFER_BLOCKING 0x0 ;  /* 0x0000000000007b1d */ /* 0x000fec0000010000 */
[----:B------:R-:W3:Y:S04]  /*6430*/  LDL R74, [R1+0x4c] ;  /* 0x00004c00014a7983 */ /* 0x000ee80000100800 */
[----:B------:R-:W3:Y:S04]  /*6440*/  LDL R54, [R1+0x3c] ;  /* 0x00003c0001367983 */ /* 0x000ee80000100800 */
[----:B------:R-:W3:Y:S04]  /*6450*/  LDL R53, [R1+0x2c] ;  /* 0x00002c0001357983 */ /* 0x000ee80000100800 */
[----:B-1----:R-:W3:Y:S04]  /*6460*/  LDL R51, [R1+0x38] ;  /* 0x0000380001337983 */ /* 0x002ee80000100800 */
[----:B------:R0:W3:Y:S04]  /*6470*/  @!P1 LDG.E.U8 R216, desc[UR8][R44.64] ;  /* 0x000000082cd89981 */ /* 0x0000e8000c1e1100 */
[----:B------:R-:W3:Y:S04]  /*6480*/  LDL R52, [R1+0x1c] ;  /* 0x00001c0001347983 */ /* 0x000ee80000100800 */
[----:B----4-:R-:W4:Y:S01]  /*6490*/  LDL R50, [R1+0x28] ;  /* 0x0000280001327983 */ /* 0x010f220000100800 */
[----:B0-----:R-:W-:-:S03]  /*64a0*/  IADD3 R44, P3, R130, UR10, RZ ;  /* 0x0000000a822c7c10 */ /* 0x001fc6000ff7e0ff */
[----:B------:R-:W4:Y:S01]  /*64b0*/  LDL R41, [R1+0x8] ;  /* 0x0000080001297983 */ /* 0x000f220000100800 */
[----:B------:R-:W-:-:S03]  /*64c0*/  IADD3.X R45, R48, UR11, RZ, P3, !PT ;  /* 0x0000000b302d7c10 */ /* 0x000fc60009ffe4ff */
[----:B------:R-:W4:Y:S01]  /*64d0*/  LDL R48, [R1+0xc] ;  /* 0x00000c0001307983 */ /* 0x000f220000100800 */
[----:B------:R-:W-:Y:S02]  /*64e0*/  IADD3 R42, P2, R135, UR10, RZ ;  /* 0x0000000a872a7c10 */ /* 0x000fe4000ff5e0ff */
[----:B------:R-:W-:Y:S01]  /*64f0*/  PRMT R240, RZ, 0x7610, R240 ;  /* 0x00007610fff07816 */ /* 0x000fe200000000f0 */
[----:B------:R-:W4:Y:S01]  /*6500*/  LDL R87, [R1+0x11c] ;  /* 0x00011c0001577983 */ /* 0x000f220000100800 */
[----:B------:R-:W-:Y:S02]  /*6510*/  IADD3.X R43, R133, UR11, RZ, P2, !PT ;  /* 0x0000000b852b7c10 */ /* 0x000fe400097fe4ff */
[----:B------:R-:W-:Y:S01]  /*6520*/  PRMT R211, RZ, 0x7610, R211 ;  /* 0x00007610ffd37816 */ /* 0x000fe200000000d3 */
[----:B------:R-:W4:Y:S04]  /*6530*/  LDL R86, [R1+0x19c] ;  /* 0x00019c0001567983 */ /* 0x000f280000100800 */
[----:B------:R0:W4:Y:S01]  /*6540*/  @!P1 LDG.E.U8 R240, desc[UR8][R42.64] ;  /* 0x000000082af09981 */ /* 0x000122000c1e1100 */
[----:B------:R-:W-:-:S02]  /*6550*/  LOP3.LUT R47, R249, 0x40, RZ, 0xfc, !PT ;  /* 0x00000040f92f7812 */ /* 0x000fc400078efcff */
[----:B------:R-:W-:Y:S02]  /*6560*/  PRMT R223, RZ, 0x7610, R223 ;  /* 0x00007610ffdf7816 */ /* 0x000fe400000000df */
[----:B0-----:R-:W-:-:S04]  /*6570*/  IADD3 R42, P2, R131, UR10, RZ ;  /* 0x0000000a832a7c10 */ /* 0x001fc8000ff5e0ff */
[----:B------:R-:W4:Y:S01]  /*6580*/  @!P1 LDG.E.U8 R223, desc[UR8][R44.64] ;  /* 0x000000082cdf9981 */ /* 0x000f22000c1e1100 */
[----:B------:R-:W-:Y:S02]  /*6590*/  IADD3 R46, P4, R129, UR10, RZ ;  /* 0x0000000a812e7c10 */ /* 0x000fe4000ff9e0ff */
[----:B------:R-:W-:Y:S02]  /*65a0*/  IADD3.X R43, R128, UR11, RZ, P2, !PT ;  /* 0x0000000b802b7c10 */ /* 0x000fe400097fe4ff */
[----:B------:R-:W-:Y:S02]  /*65b0*/  ISETP.GE.AND P0, PT, R47, UR6, PT ;  /* 0x000000062f007c0c */ /* 0x000fe4000bf06270 */
[----:B------:R-:W-:Y:S01]  /*65c0*/  PRMT R227, RZ, 0x7610, R227 ;  /* 0x00007610ffe37816 */ /* 0x000fe200000000e3 */
[----:B------:R5:W4:Y:S01]  /*65d0*/  @!P1 LDG.E.U8 R211, desc[UR8][R42.64] ;  /* 0x000000082ad39981 */ /* 0x000b22000c1e1100 */
[----:B------:R-:W-:Y:S02]  /*65e0*/  PRMT R248, RZ, 0x7610, R248 ;  /* 0x00007610fff87816 */ /* 0x000fe400000000f8 */
[----:B------:R-:W-:-:S02]  /*65f0*/  PRMT R215, RZ, 0x7610, R215 ;  /* 0x00007610ffd77816 */ /* 0x000fc400000000d7 */
[----:B------:R-:W-:Y:S02]  /*6600*/  PRMT R199, RZ, 0x7610, R199 ;  /* 0x00007610ffc77816 */ /* 0x000fe400000000c7 */
[----:B------:R-:W-:Y:S02]  /*6610*/  PRMT R245, RZ, 0x7610, R245 ;  /* 0x00007610fff57816 */ /* 0x000fe400000000f5 */
[----:B--2---:R-:W-:Y:S02]  /*6620*/  IADD3.X R47, R85, UR11, RZ, P4, !PT ;  /* 0x0000000b552f7c10 */ /* 0x004fe4000a7fe4ff */
[----:B------:R-:W-:Y:S01]  /*6630*/  PRMT R210, RZ, 0x7610, R210 ;  /* 0x00007610ffd27816 */ /* 0x000fe200000000d2 */
[----:B------:R-:W2:Y:S01]  /*6640*/  LDL R85, [R1+0x158] ;  /* 0x0001580001557983 */ /* 0x000ea20000100800 */
[----:B-----5:R-:W-:-:S03]  /*6650*/  IADD3 R42, P2, R84, UR10, RZ ;  /* 0x0000000a542a7c10 */ /* 0x020fc6000ff5e0ff */
[----:B------:R0:W5:Y:S01]  /*6660*/  @!P1 LDG.E.U8 R227, desc[UR8][R46.64] ;  /* 0x000000082ee39981 */ /* 0x000162000c1e1100 */
[----:B---3--:R-:W-:Y:S02]  /*6670*/  IADD3 R44, P3, R75, UR10, RZ ;  /* 0x0000000a4b2c7c10 */ /* 0x008fe4000ff7e0ff */
[----:B------:R-:W-:Y:S01]  /*6680*/  IADD3.X R43, R73, UR11, RZ, P2, !PT ;  /* 0x0000000b492b7c10 */ /* 0x000fe200097fe4ff */
[----:B------:R-:W3:Y:S01]  /*6690*/  LDL R84, [R1+0x90] ;  /* 0x0000900001547983 */ /* 0x000ee20000100800 */
[----:B------:R-:W-:-:S03]  /*66a0*/  IADD3.X R45, R72, UR11, RZ, P3, !PT ;  /* 0x0000000b482d7c10 */ /* 0x000fc60009ffe4ff */
[----:B------:R1:W5:Y:S04]  /*66b0*/  @!P1 LDG.E.U8 R248, desc[UR8][R42.64] ;  /* 0x000000082af89981 */ /* 0x000368000c1e1100 */
[----:B------:R1:W5:Y:S01]  /*66c0*/  @!P1 LDG.E.U8 R215, desc[UR8][R44.64] ;  /* 0x000000082cd79981 */ /* 0x000362000c1e1100 */
[----:B0-----:R-:W-:Y:S02]  /*66d0*/  IADD3 R46, P4, R74, UR10, RZ ;  /* 0x0000000a4a2e7c10 */ /* 0x001fe4000ff9e0ff */
[----:B------:R-:W-:Y:S01]  /*66e0*/  PRMT R202, RZ, 0x7610, R202 ;  /* 0x00007610ffca7816 */ /* 0x000fe200000000ca */
[----:B------:R-:W2:Y:S01]  /*66f0*/  LDL R72, [R1+0xfc] ;  /* 0x0000fc0001487983 */ /* 0x000ea20000100800 */
[----:B------:R-:W-:Y:S02]  /*6700*/  IADD3.X R47, R55, UR11, RZ, P4, !PT ;  /* 0x0000000b372f7c10 */ /* 0x000fe4000a7fe4ff */
[----:B-1----:R-:W-:Y:S01]  /*6710*/  IADD3 R42, P2, R54, UR10, RZ ;  /* 0x0000000a362a7c10 */ /* 0x002fe2000ff5e0ff */
[----:B------:R-:W3:Y:S01]  /*6720*/  LDL R55, [R1+0x17c] ;  /* 0x00017c0001377983 */ /* 0x000ee20000100800 */
[----:B------:R-:W-:-:S03]  /*6730*/  IADD3 R44, P3, R53, UR10, RZ ;  /* 0x0000000a352c7c10 */ /* 0x000fc6000ff7e0ff */
[----:B------:R0:W5:Y:S01]  /*6740*/  @!P1 LDG.E.U8 R199, desc[UR8][R46.64] ;  /* 0x000000082ec79981 */ /* 0x000162000c1e1100 */
[----:B------:R-:W-:Y:S02]  /*6750*/  IADD3.X R43, R51, UR11, RZ, P2, !PT ;  /* 0x0000000b332b7c10 */ /* 0x000fe400097fe4ff */
[----:B------:R-:W-:Y:S01]  /*6760*/  PRMT R242, RZ, 0x7610, R242 ;  /* 0x00007610fff27816 */ /* 0x000fe200000000f2 */
[----:B------:R-:W2:Y:S04]  /*6770*/  LDL R54, [R1+0x16c] ;  /* 0x00016c0001367983 */ /* 0x000ea80000100800 */
[----:B------:R1:W5:Y:S01]  /*6780*/  @!P1 LDG.E.U8 R245, desc[UR8][R42.64] ;  /* 0x000000082af59981 */ /* 0x000362000c1e1100 */
[----:B0-----:R-:W-:Y:S02]  /*6790*/  IADD3 R46, P4, R52, UR10, RZ ;  /* 0x0000000a342e7c10 */ /* 0x001fe4000ff9e0ff */
[----:B------:R-:W-:Y:S01]  /*67a0*/  PRMT R214, RZ, 0x7610, R214 ;  /* 0x00007610ffd67816 */ /* 0x000fe200000000d6 */
[----:B------:R-:W5:Y:S01]  /*67b0*/  LDL R53, [R1+0xf8] ;  /* 0x0000f80001357983 */ /* 0x000f620000100800 */
[----:B----4-:R-:W-:-:S03]  /*67c0*/  IADD3.X R45, R50, UR11, RZ, P3, !PT ;  /* 0x0000000b322d7c10 */ /* 0x010fc60009ffe4ff */
[----:B------:R-:W4:Y:S01]  /*67d0*/  LDL R50, [R1+0x18c] ;  /* 0x00018c0001327983 */ /* 0x000f220000100800 */
[----:B------:R-:W-:Y:S02]  /*67e0*/  IADD3.X R47, R49, UR11, RZ, P4, !PT ;  /* 0x0000000b312f7c10 */ /* 0x000fe4000a7fe4ff */
[----:B-1----:R-:W-:Y:S01]  /*67f0*/  IADD3 R42, P2, R48, UR10, RZ ;  /* 0x0000000a302a7c10 */ /* 0x002fe2000ff5e0ff */
[----:B------:R-:W3:Y:S04]  /*6800*/  LDL R49, [R1+0x10c] ;  /* 0x00010c0001317983 */ /* 0x000ee80000100800 */
[----:B------:R-:W2:Y:S01]  /*6810*/  LDL R48, [R1+0x188] ;  /* 0x0001880001307983 */ /* 0x000ea20000100800 */
[----:B------:R-:W-:-:S03]  /*6820*/  IADD3.X R43, R41, UR11, RZ, P2, !PT ;  /* 0x0000000b292b7c10 */ /* 0x000fc600097fe4ff */
[----:B------:R-:W5:Y:S04]  /*6830*/  LDL R41, [R1+0x108] ;  /* 0x0001080001297983 */ /* 0x000f680000100800 */
[----:B------:R0:W5:Y:S04]  /*6840*/  @!P1 LDG.E.U8 R210, desc[UR8][R44.64] ;  /* 0x000000082cd29981 */ /* 0x000168000c1e1100 */
[----:B------:R1:W5:Y:S01]  /*6850*/  @!P1 LDG.E.U8 R202, desc[UR8][R46.64] ;  /* 0x000000082eca9981 */ /* 0x000362000c1e1100 */
[----:B------:R-:W-:-:S03]  /*6860*/  PRMT R233, RZ, 0x7610, R233 ;  /* 0x00007610ffe97816 */ /* 0x000fc600000000e9 */
[----:B------:R-:W5:Y:S01]  /*6870*/  LDL R74, [R1+0x178] ;  /* 0x00017800014a7983 */ /* 0x000f620000100800 */
[----:B0-----:R-:W-:-:S03]  /*6880*/  IADD3 R44, P3, R94, UR10, RZ ;  /* 0x0000000a5e2c7c10 */ /* 0x001fc6000ff7e0ff */
[----:B------:R-:W5:Y:S01]  /*6890*/  LDL R52, [R1+0x168] ;  /* 0x0001680001347983 */ /* 0x000f620000100800 */
[----:B-1----:R-:W-:Y:S02]  /*68a0*/  IADD3 R46, P4, R5, UR10, RZ ;  /* 0x0000000a052e7c10 */ /* 0x002fe4000ff9e0ff */
[----:B------:R-:W-:Y:S01]  /*68b0*/  IADD3.X R45, R93, UR11, RZ, P3, !PT ;  /* 0x0000000b5d2d7c10 */ /* 0x000fe20009ffe4ff */
[----:B------:R-:W5:Y:S01]  /*68c0*/  LDL R51, [R1+0x14c] ;  /* 0x00014c0001337983 */ /* 0x000f620000100800 */
[----:B------:R-:W-:-:S03]  /*68d0*/  IADD3.X R47, R12, UR11, RZ, P4, !PT ;  /* 0x0000000b0c2f7c10 */ /* 0x000fc6000a7fe4ff */
[----:B------:R0:W5:Y:S04]  /*68e0*/  @!P1 LDG.E.U8 R242, desc[UR8][R44.64] ;  /* 0x000000082cf29981 */ /* 0x000168000c1e1100 */
[----:B------:R1:W5:Y:S01]  /*68f0*/  @!P1 LDG.E.U8 R214, desc[UR8][R46.64] ;  /* 0x000000082ed69981 */ /* 0x000362000c1e1100 */
[----:B------:R-:W-:-:S03]  /*6900*/  PRMT R247, RZ, 0x7610, R247 ;  /* 0x00007610fff77816 */ /* 0x000fc600000000f7 */
[----:B------:R-:W5:Y:S01]  /*6910*/  LDL R73, [R1+0x13c] ;  /* 0x00013c0001497983 */ /* 0x000f620000100800 */
[----:B0-----:R-:W-:Y:S02]  /*6920*/  IADD3 R44, P3, R0, UR10, RZ ;  /* 0x0000000a002c7c10 */ /* 0x001fe4000ff7e0ff */
[----:B------:R-:W-:Y:S01]  /*6930*/  PRMT R205, RZ, 0x7610, R205 ;  /* 0x00007610ffcd7816 */ /* 0x000fe200000000cd */
[----:B------:R-:W5:Y:S01]  /*6940*/  LDL R75, [R1+0x80] ;  /* 0x00008000014b7983 */ /* 0x000f620000100800 */
[----:B-1----:R-:W-:Y:S02]  /*6950*/  IADD3 R46, P4, R11, UR10, RZ ;  /* 0x0000000a0b2e7c10 */ /* 0x002fe4000ff9e0ff */
[----:B------:R-:W-:Y:S02]  /*6960*/  IADD3.X R45, R19, UR11, RZ, P3, !PT ;  /* 0x0000000b132d7c10 */ /* 0x000fe40009ffe4ff */
[----:B------:R-:W-:Y:S01]  /*6970*/  IADD3.X R47, R21, UR11, RZ, P4, !PT ;  /* 0x0000000b152f7c10 */ /* 0x000fe2000a7fe4ff */
[----:B------:R-:W5:Y:S04]  /*6980*/  @!P1 LDG.E.U8 R205, desc[UR8][R42.64] ;  /* 0x000000082acd9981 */ /* 0x000f68000c1e1100 */
[----:B------:R4:W5:Y:S04]  /*6990*/  @!P1 LDG.E.U8 R233, desc[UR8][R44.64] ;  /* 0x000000082ce99981 */ /* 0x000968000c1e1100 */
[----:B------:R3:W5:Y:S01]  /*69a0*/  @!P1 LDG.E.U8 R247, desc[UR8][R46.64] ;  /* 0x000000082ef79981 */ /* 0x000762000c1e1100 */
[----:B----4-:R-:W-:-:S03]  /*69b0*/  IADD3 R44, P3, R50, UR10, RZ ;  /* 0x0000000a322c7c10 */ /* 0x010fc6000ff7e0ff */
[----:B------:R-:W4:Y:S01]  /*69c0*/  LDL R50, [R1+0x12c] ;  /* 0x00012c0001327983 */ /* 0x000f220000100800 */
[----:B---3--:R-:W-:-:S03]  /*69d0*/  IADD3 R46, P4, R49, UR10, RZ ;  /* 0x0000000a312e7c10 */ /* 0x008fc6000ff9e0ff */
[----:B------:R-:W3:Y:S01]  /*69e0*/  LDL R49, [R1+0x148] ;  /* 0x0001480001317983 */ /* 0x000ee20000100800 */
[----:B--2---:R-:W-:-:S03]  /*69f0*/  IADD3.X R45, R48, UR11, RZ, P3, !PT ;  /* 0x0000000b302d7c10 */ /* 0x004fc60009ffe4ff */
[----:B------:R-:W2:Y:S01]  /*6a00*/  LDL R48, [R1+0x138] ;  /* 0x0001380001307983 */ /* 0x000ea20000100800 */
[----:B-----5:R-:W-:-:S03]  /*6a10*/  IADD3.X R47, R41, UR11, RZ, P4, !PT ;  /* 0x0000000b292f7c10 */ /* 0x020fc6000a7fe4ff */
[----:B------:R-:W5:Y:S01]  /*6a20*/  LDL R41, [R1+0x128] ;  /* 0x0001280001297983 */ /* 0x000f620000100800 */
[----:B------:R-:W-:Y:S02]  /*6a30*/  IADD3 R42, P2, R3, UR10, RZ ;  /* 0x0000000a032a7c10 */ /* 0x000fe4000ff5e0ff */
[----:B------:R-:W-:Y:S02]  /*6a40*/  PRMT R155, RZ, 0x7610, R155 ;  /* 0x00007610ff9b7816 */ /* 0x000fe4000000009b */
[----:B------:R-:W-:-:S05]  /*6a50*/  IADD3.X R43, R16, UR11, RZ, P2, !PT ;  /* 0x0000000b102b7c10 */ /* 0x000fca00097fe4ff */
[----:B------:R0:W5:Y:S01]  /*6a60*/  @!P1 LDG.E.U8 R155, desc[UR8][R42.64] ;  /* 0x000000082a9b9981 */ /* 0x000162000c1e1100 */
[----:B------:R-:W-:Y:S02]  /*6a70*/  PRMT R212, RZ, 0x7610, R212 ;  /* 0x00007610ffd47816 */ /* 0x000fe400000000d4 */
[----:B------:R-:W-:Y:S02]  /*6a80*/  PRMT R250, RZ, 0x7610, R250 ;  /* 0x00007610fffa7816 */ /* 0x000fe400000000fa */
[----:B------:R-:W-:Y:S02]  /*6a90*/  PRMT R244, RZ, 0x7610, R244 ;  /* 0x00007610fff47816 */ /* 0x000fe400000000f4 */
[----:B------:R-:W-:Y:S02]  /*6aa0*/  PRMT R235, RZ, 0x7610, R235 ;  /* 0x00007610ffeb7816 */ /* 0x000fe400000000eb */
[----:B------:R1:W5:Y:S01]  /*6ab0*/  @!P1 LDG.E.U8 R250, desc[UR8][R44.64] ;  /* 0x000000082cfa9981 */ /* 0x000362000c1e1100 */
[----:B0-----:R-:W-:-:S03]  /*6ac0*/  IADD3 R42, P2, R15, UR10, RZ ;  /* 0x0000000a0f2a7c10 */ /* 0x001fc6000ff5e0ff */
[----:B------:R0:W5:Y:S01]  /*6ad0*/  @!P1 LDG.E.U8 R244, desc[UR8][R46.64] ;  /* 0x000000082ef49981 */ /* 0x000162000c1e1100 */
[----:B------:R-:W-:-:S05]  /*6ae0*/  IADD3.X R43, R23, UR11, RZ, P2, !PT ;  /* 0x0000000b172b7c10 */ /* 0x000fca00097fe4ff */
[----:B------:R0:W5:Y:S01]  /*6af0*/  @!P1 LDG.E.U8 R212, desc[UR8][R42.64] ;  /* 0x000000082ad49981 */ /* 0x000162000c1e1100 */
[----:B-1----:R-:W-:Y:S02]  /*6b00*/  IADD3 R44, P3, R55, UR10, RZ ;  /* 0x0000000a372c7c10 */ /* 0x002fe4000ff7e0ff */
[----:B0-----:R-:W-:Y:S01]  /*6b10*/  IADD3 R46, P4, R54, UR10, RZ ;  /* 0x0000000a362e7c10 */ /* 0x001fe2000ff9e0ff */
[----:B------:R-:W5:Y:S01]  /*6b20*/  LDL R55, [R1+0xd4] ;  /* 0x0000d40001377983 */ /* 0x000f620000100800 */
[----:B------:R-:W-:-:S03]  /*6b30*/  IADD3 R42, P2, R72, UR10, RZ ;  /* 0x0000000a482a7c10 */ /* 0x000fc6000ff5e0ff */
[----:B------:R-:W5:Y:S01]  /*6b40*/  LDL R54, [R1+0xc4] ;  /* 0x0000c40001367983 */ /* 0x000f620000100800 */
[----:B------:R-:W-:Y:S02]  /*6b50*/  PRMT R222, RZ, 0x7610, R222 ;  /* 0x00007610ffde7816 */ /* 0x000fe400000000de */
[----:B------:R-:W-:Y:S01]  /*6b60*/  IADD3.X R43, R53, UR11, RZ, P2, !PT ;  /* 0x0000000b352b7c10 */ /* 0x000fe200097fe4ff */
[----:B------:R-:W5:Y:S01]  /*6b70*/  LDL R72, [R1+0xf4] ;  /* 0x0000f40001487983 */ /* 0x000f620000100800 */
[----:B------:R-:W-:Y:S02]  /*6b80*/  PRMT R246, RZ, 0x7610, R246 ;  /* 0x00007610fff67816 */ /* 0x000fe400000000f6 */
[----:B------:R-:W-:Y:S01]  /*6b90*/  IADD3.X R45, R74, UR11, RZ, P3, !PT ;  /* 0x0000000b4a2d7c10 */ /* 0x000fe20009ffe4ff */
[----:B------:R-:W5:Y:S01]  /*6ba0*/  LDL R53, [R1+0xf0] ;  /* 0x0000f00001357983 */ /* 0x000f620000100800 */
[----:B------:R-:W-:-:S03]  /*6bb0*/  IADD3.X R47, R52, UR11, RZ, P4, !PT ;  /* 0x0000000b342f7c10 */ /* 0x000fc6000a7fe4ff */
[----:B------:R0:W5:Y:S04]  /*6bc0*/  @!P1 LDG.E.U8 R235, desc[UR8][R42.64] ;  /* 0x000000082aeb9981 */ /* 0x000168000c1e1100 */
[----:B------:R-:W5:Y:S04]  /*6bd0*/  LDL R52, [R1+0xd0] ;  /* 0x0000d00001347983 */ /* 0x000f680000100800 */
[----:B------:R1:W5:Y:S01]  /*6be0*/  @!P1 LDG.E.U8 R222, desc[UR8][R44.64] ;  /* 0x000000082cde9981 */ /* 0x000362000c1e1100 */
[----:B0-----:R-:W-:-:S03]  /*6bf0*/  IADD3 R42, P2, R51, UR10, RZ ;  /* 0x0000000a332a7c10 */ /* 0x001fc6000ff5e0ff */
[----:B------:R4:W5:Y:S04]  /*6c00*/  @!P1 LDG.E.U8 R246, desc[UR8][R46.64] ;  /* 0x000000082ef69981 */ /* 0x000968000c1e1100 */
[----:B------:R-:W5:Y:S01]  /*6c10*/  LDL R51, [R1+0xc0] ;  /* 0x0000c00001337983 */ /* 0x000f620000100800 */
[----:B-1----:R-:W-:Y:S02]  /*6c20*/  IADD3 R44, P3, R73, UR10, RZ ;  /* 0x0000000a492c7c10 */ /* 0x002fe4000ff7e0ff */
[----:B------:R-:W-:Y:S01]  /*6c30*/  PRMT R217, RZ, 0x7610, R217 ;  /* 0x00007610ffd97816 */ /* 0x000fe200000000d9 */
[----:B------:R-:W5:Y:S01]  /*6c40*/  LDL R74, [R1+0x74] ;  /* 0x00007400014a7983 */ /* 0x000f620000100800 */
[----:B------:R-:W-:Y:S02]  /*6c50*/  PRMT R234, RZ, 0x7610, R234 ;  /* 0x00007610ffea7816 */ /* 0x000fe400000000ea */
[----:B------:R-:W-:Y:S01]  /*6c60*/  PRMT R220, RZ, 0x7610, R220 ;  /* 0x00007610ffdc7816 */ /* 0x000fe200000000dc */
[----:B------:R-:W5:Y:S01]  /*6c70*/  LDL R73, [R1+0x54] ;  /* 0x0000540001497983 */ /* 0x000f620000100800 */
[----:B----4-:R-:W-:-:S03]  /*6c80*/  IADD3 R46, P4, R50, UR10, RZ ;  /* 0x0000000a322e7c10 */ /* 0x010fc6000ff9e0ff */
[----:B------:R-:W4:Y:S01]  /*6c90*/  LDL R50, [R1+0xb4] ;  /* 0x0000b40001327983 */ /* 0x000f220000100800 */
[----:B---3--:R-:W-:-:S03]  /*6ca0*/  IADD3.X R43, R49, UR11, RZ, P2, !PT ;  /* 0x0000000b312b7c10 */ /* 0x008fc600097fe4ff */
[----:B------:R-:W3:Y:S01]  /*6cb0*/  LDL R49, [R1+0x94] ;  /* 0x0000940001317983 */ /* 0x000ee20000100800 */
[----:B--2---:R-:W-:-:S03]  /*6cc0*/  IADD3.X R45, R48, UR11, RZ, P3, !PT ;  /* 0x0000000b302d7c10 */ /* 0x004fc60009ffe4ff */
[----:B------:R-:W2:Y:S01]  /*6cd0*/  LDL R48, [R1+0x84] ;  /* 0x0000840001307983 */ /* 0x000ea20000100800 */
[----:B-----5:R-:W-:-:S03]  /*6ce0*/  IADD3.X R47, R41, UR11, RZ, P4, !PT ;  /* 0x0000000b292f7c10 */ /* 0x020fc6000a7fe4ff */
[----:B------:R-:W5:Y:S04]  /*6cf0*/  LDL R41, [R1+0xb0] ;  /* 0x0000b00001297983 */ /* 0x000f680000100800 */
[----:B------:R-:W5:Y:S01]  /*6d00*/  @!P1 LDG.E.U8 R217, desc[UR8][R42.64] ;  /* 0x000000082ad99981 */ /* 0x000f62000c1e1100 */
[----:B------:R-:W-:-:S03]  /*6d10*/  PRMT R228, RZ, 0x7610, R228 ;  /* 0x00007610ffe47816 */ /* 0x000fc600000000e4 */
[----:B------:R0:W5:Y:S04]  /*6d20*/  @!P1 LDG.E.U8 R234, desc[UR8][R44.64] ;  /* 0x000000082cea9981 */ /* 0x000168000c1e1100 */
[----:B------:R1:W5:Y:S01]  /*6d30*/  @!P1 LDG.E.U8 R220, desc[UR8][R46.64] ;  /* 0x000000082edc9981 */ /* 0x000362000c1e1100 */
[----:B------:R-:W-:Y:S02]  /*6d40*/  PRMT R238, RZ, 0x7610, R238 ;  /* 0x00007610ffee7816 */ /* 0x000fe400000000ee */
[----:B------:R-:W-:Y:S02]  /*6d50*/  PRMT R201, RZ, 0x7610, R201 ;  /* 0x00007610ffc97816 */ /* 0x000fe400000000c9 */
[----:B0-----:R-:W-:Y:S02]  /*6d60*/  IADD3 R44, P3, R55, UR10, RZ ;  /* 0x0000000a372c7c10 */ /* 0x001fe4000ff7e0ff */
[----:B------:R-:W5:Y:S01]  /*6d70*/  LDL R55, [R1+0x70] ;  /* 0x0000700001377983 */ /* 0x000f620000100800 */
[----:B-1----:R-:W-:-:S03]  /*6d80*/  IADD3 R46, P4, R54, UR10, RZ ;  /* 0x0000000a362e7c10 */ /* 0x002fc6000ff9e0ff */
[----:B------:R-:W5:Y:S01]  /*6d90*/  LDL R54, [R1+0x50] ;  /* 0x0000500001367983 */ /* 0x000f620000100800 */
[----:B------:R-:W-:-:S03]  /*6da0*/  IADD3 R42, P2, R72, UR10, RZ ;  /* 0x0000000a482a7c10 */ /* 0x000fc6000ff5e0ff */
[----:B------:R-:W5:Y:S01]  /*6db0*/  LDL R72, [R1+0x44] ;  /* 0x0000440001487983 */ /* 0x000f620000100800 */
[----:B------:R-:W-:-:S03]  /*6dc0*/  IADD3.X R43, R53, UR11, RZ, P2, !PT ;  /* 0x0000000b352b7c10 */ /* 0x000fc600097fe4ff */
[----:B------:R-:W5:Y:S04]  /*6dd0*/  LDL R53, [R1+0x40] ;  /* 0x0000400001357983 */ /* 0x000f680000100800 */
[----:B------:R4:W5:Y:S01]  /*6de0*/  @!P0 LDG.E.U8 R228, desc[UR8][R42.64] ;  /* 0x000000082ae48981 */ /* 0x000962000c1e1100 */
[----:B------:R-:W-:-:S03]  /*6df0*/  IADD3.X R45, R52, UR11, RZ, P3, !PT ;  /* 0x0000000b342d7c10 */ /* 0x000fc60009ffe4ff */
[----:B------:R-:W5:Y:S04]  /*6e00*/  LDL R52, [R1+0x34] ;  /* 0x0000340001347983 */ /* 0x000f680000100800 */
[----:B------:R3:W5:Y:S01]  /*6e10*/  @!P0 LDG.E.U8 R238, desc[UR8][R44.64] ;  /* 0x000000082cee8981 */ /* 0x000762000c1e1100 */
[----:B------:R-:W-:-:S03]  /*6e20*/  IADD3.X R47, R51, UR11, RZ, P4, !PT ;  /* 0x0000000b332f7c10 */ /* 0x000fc6000a7fe4ff */
[----:B------:R-:W5:Y:S04]  /*6e30*/  LDL R51, [R1+0x14] ;  /* 0x0000140001337983 */ /* 0x000f680000100800 */
[----:B------:R2:W5:Y:S01]  /*6e40*/  @!P0 LDG.E.U8 R201, desc[UR8][R46.64] ;  /* 0x000000082ec98981 */ /* 0x000562000c1e1100 */
[----:B----4-:R-:W-:-:S03]  /*6e50*/  IADD3 R42, P2, R50, UR10, RZ ;  /* 0x0000000a322a7c10 */ /* 0x010fc6000ff5e0ff */
[----:B------:R-:W4:Y:S01]  /*6e60*/  LDL R50, [R1+0x4] ;  /* 0x0000040001327983 */ /* 0x000f220000100800 */
[----:B---3--:R-:W-:-:S03]  /*6e70*/  IADD3 R44, P3, R49, UR10, RZ ;  /* 0x0000000a312c7c10 */ /* 0x008fc6000ff7e0ff */
[----:B------:R-:W3:Y:S01]  /*6e80*/  LDL R49, [R1+0x30] ;  /* 0x0000300001317983 */ /* 0x000ee20000100800 */
[----:B--2---:R-:W-:-:S03]  /*6e90*/  IADD3 R46, P4, R48, UR10, RZ ;  /* 0x0000000a302e7c10 */ /* 0x004fc6000ff9e0ff */
[----:B------:R-:W2:Y:S01]  /*6ea0*/  LDL R48, [R1+0x10] ;  /* 0x0000100001307983 */ /* 0x000ea20000100800 */
[----:B-----5:R-:W-:-:S03]  /*6eb0*/  IADD3.X R43, R41, UR11, RZ, P2, !PT ;  /* 0x0000000b292b7c10 */ /* 0x020fc600097fe4ff */
[----:B------:R-:W5:Y:S01]  /*6ec0*/  LDL R41, [R1] ;  /* 0x0000000001297983 */ /* 0x000f620000100800 */
[----:B------:R-:W-:Y:S02]  /*6ed0*/  PRMT R252, RZ, 0x7610, R252 ;  /* 0x00007610fffc7816 */ /* 0x000fe400000000fc */
[----:B------:R-:W-:Y:S02]  /*6ee0*/  PRMT R232, RZ, 0x7610, R232 ;  /* 0x00007610ffe87816 */ /* 0x000fe400000000e8 */
[----:B------:R-:W-:Y:S02]  /*6ef0*/  PRMT R231, RZ, 0x7610, R231 ;  /* 0x00007610ffe77816 */ /* 0x000fe400000000e7 */
[----:B------:R-:W-:Y:S01]  /*6f00*/  IADD3.X R45, R84, UR11, RZ, P3, !PT ;  /* 0x0000000b542d7c10 */ /* 0x000fe20009ffe4ff */
[----:B------:R0:W5:Y:S01]  /*6f10*/  @!P0 LDG.E.U8 R252, desc[UR8][R42.64] ;  /* 0x000000082afc8981 */ /* 0x000162000c1e1100 */
[----:B------:R-:W-:-:S03]  /*6f20*/  IADD3.X R47, R75, UR11, RZ, P4, !PT ;  /* 0x0000000b4b2f7c10 */ /* 0x000fc6000a7fe4ff */
[----:B------:R1:W5:Y:S04]  /*6f30*/  @!P0 LDG.E.U8 R232, desc[UR8][R44.64] ;  /* 0x000000082ce88981 */ /* 0x000368000c1e1100 */
[----:B------:R1:W5:Y:S01]  /*6f40*/  @!P0 LDG.E.U8 R231, desc[UR8][R46.64] ;  /* 0x000000082ee78981 */ /* 0x000362000c1e1100 */
[----:B0-----:R-:W-:Y:S02]  /*6f50*/  IADD3 R42, P2, R74, UR10, RZ ;  /* 0x0000000a4a2a7c10 */ /* 0x001fe4000ff5e0ff */
[----:B------:R-:W-:Y:S01]  /*6f60*/  PRMT R218, RZ, 0x7610, R218 ;  /* 0x00007610ffda7816 */ /* 0x000fe200000000da */
[----:B------:R-:W5:Y:S01]  /*6f70*/  LDL R84, [R1+0x118] ;  /* 0x0001180001547983 */ /* 0x000f620000100800 */
[----:B-1----:R-:W-:Y:S02]  /*6f80*/  IADD3 R44, P3, R73, UR10, RZ ;  /* 0x0000000a492c7c10 */ /* 0x002fe4000ff7e0ff */
[----:B------:R-:W-:Y:S01]  /*6f90*/  PRMT R219, RZ, 0x7610, R219 ;  /* 0x00007610ffdb7816 */ /* 0x000fe200000000db */
[----:B------:R-:W5:Y:S01]  /*6fa0*/  LDL R73, [R1+0x184] ;  /* 0x0001840001497983 */ /* 0x000f620000100800 */
[----:B------:R-:W-:-:S02]  /*6fb0*/  PRMT R209, RZ, 0x7610, R209 ;  /* 0x00007610ffd17816 */ /* 0x000fc400000000d1 */
[----:B------:R-:W-:Y:S01]  /*6fc0*/  PRMT R200, RZ, 0x7610, R200 ;  /* 0x00007610ffc87816 */ /* 0x000fe200000000c8 */
[----:B------:R-:W5:Y:S01]  /*6fd0*/  LDL R75, [R1+0x198] ;  /* 0x00019800014b7983 */ /* 0x000f620000100800 */
[----:B------:R-:W-:-:S03]  /*6fe0*/  IADD3.X R43, R55, UR11, RZ, P2, !PT ;  /* 0x0000000b372b7c10 */ /* 0x000fc600097fe4ff */
[----:B------:R-:W5:Y:S04]  /*6ff0*/  LDL R74, [R1+0xe4] ;  /* 0x0000e400014a7983 */ /* 0x000f680000100800 */
[----:B------:R-:W5:Y:S01]  /*7000*/  LDL R55, [R1+0x134] ;  /* 0x0001340001377983 */ /* 0x000f620000100800 */
[----:B------:R-:W-:-:S03]  /*7010*/  IADD3.X R45, R54, UR11, RZ, P3, !PT ;  /* 0x0000000b362d7c10 */ /* 0x000fc60009ffe4ff */
[----:B------:R0:W5:Y:S01]  /*7020*/  @!P0 LDG.E.U8 R218, desc[UR8][R42.64] ;  /* 0x000000082ada8981 */ /* 0x000162000c1e1100 */
[----:B------:R-:W-:-:S03]  /*7030*/  IADD3 R46, P4, R72, UR10, RZ ;  /* 0x0000000a482e7c10 */ /* 0x000fc6000ff9e0ff */
[----:B------:R1:W5:Y:S01]  /*7040*/  @!P0 LDG.E.U8 R219, desc[UR8][R44.64] ;  /* 0x000000082cdb8981 */ /* 0x000362000c1e1100 */
[----:B------:R-:W-:-:S03]  /*7050*/  IADD3.X R47, R53, UR11, RZ, P4, !PT ;  /* 0x0000000b352f7c10 */ /* 0x000fc6000a7fe4ff */
[----:B------:R-:W5:Y:S04]  /*7060*/  LDL R54, [R1+0x104] ;  /* 0x0001040001367983 */ /* 0x000f680000100800 */
[----:B------:R4:W5:Y:S01]  /*7070*/  @!P0 LDG.E.U8 R209, desc[UR8][R46.64] ;  /* 0x000000082ed18981 */ /* 0x000962000c1e1100 */
[----:B0-----:R-:W-:Y:S02]  /*7080*/  IADD3 R42, P2, R52, UR10, RZ ;  /* 0x0000000a342a7c10 */ /* 0x001fe4000ff5e0ff */
[----:B------:R-:W-:Y:S01]  /*7090*/  PRMT R206, RZ, 0x7610, R206 ;  /* 0x00007610ffce7816 */ /* 0x000fe200000000ce */
[----:B------:R-:W5:Y:S01]  /*70a0*/  LDL R52, [R1+0x180] ;  /* 0x0001800001347983 */ /* 0x000f620000100800 */
[----:B------:R-:W-:Y:S02]  /*70b0*/  PRMT R251, RZ, 0x7610, R251 ;  /* 0x00007610fffb7816 */ /* 0x000fe400000000fb */
[----:B------:R-:W-:Y:S01]  /*70c0*/  PRMT R204, RZ, 0x7610, R204 ;  /* 0x00007610ffcc7816 */ /* 0x000fe200000000cc */
[----:B------:R-:W5:Y:S01]  /*70d0*/  LDL R53, [R1+0x140] ;  /* 0x0001400001357983 */ /* 0x000f620000100800 */
[----:B------:R-:W-:-:S02]  /*70e0*/  PRMT R224, RZ, 0x7610, R224 ;  /* 0x00007610ffe07816 */ /* 0x000fc400000000e0 */
[----:B------:R-:W-:Y:S01]  /*70f0*/  PRMT R229, RZ, 0x7610, R229 ;  /* 0x00007610ffe57816 */ /* 0x000fe200000000e5 */
[----:B------:R-:W5:Y:S01]  /*7100*/  LDL R72, [R1+0x194] ;  /* 0x0001940001487983 */ /* 0x000f620000100800 */
[----:B-1----:R-:W-:-:S03]  /*7110*/  IADD3 R44, P3, R51, UR10, RZ ;  /* 0x0000000a332c7c10 */ /* 0x002fc6000ff7e0ff */
        /* <DEDUP_REMOVED lines=9> */
[----:B------:R0:W5:Y:S04]  /*71b0*/  @!P0 LDG.E.U8 R200, desc[UR8][R42.64] ;  /* 0x000000082ac88981 */ /* 0x000168000c1e1100 */
[----:B------:R1:W5:Y:S04]  /*71c0*/  @!P0 LDG.E.U8 R206, desc[UR8][R44.64] ;  /* 0x000000082cce8981 */ /* 0x000368000c1e1100 */
[----:B------:R1:W5:Y:S01]  /*71d0*/  @!P0 LDG.E.U8 R251, desc[UR8][R46.64] ;  /* 0x000000082efb8981 */ /* 0x000362000c1e1100 */
[----:B0-----:R-:W-:-:S02]  /*71e0*/  IADD3 R42, P2, R6, UR10, RZ ;  /* 0x0000000a062a7c10 */ /* 0x001fc4000ff5e0ff */
[----:B-1----:R-:W-:Y:S02]  /*71f0*/  IADD3 R44, P4, R13, UR10, RZ ;  /* 0x0000000a0d2c7c10 */ /* 0x002fe4000ff9e0ff */
[----:B------:R-:W-:Y:S02]  /*7200*/  IADD3.X R43, R10, UR11, RZ, P2, !PT ;  /* 0x0000000b0a2b7c10 */ /* 0x000fe400097fe4ff */
[----:B------:R-:W-:Y:S02]  /*7210*/  IADD3 R46, P3, R9, UR10, RZ ;  /* 0x0000000a092e7c10 */ /* 0x000fe4000ff7e0ff */
        /* <DEDUP_REMOVED lines=11> */
[----:B------:R-:W-:-:S03]  /*72d0*/  IADD3 R46, P3, R51, UR10, RZ ;  /* 0x0000000a332e7c10 */ /* 0x000fc6000ff7e0ff */
[----:B------:R-:W5:Y:S01]  /*72e0*/  LDL R51, [R1+0x114] ;  /* 0x0001140001337983 */ /* 0x000f620000100800 */
[----:B----4-:R-:W-:-:S03]  /*72f0*/  IADD3.X R43, R50, UR11, RZ, P4, !PT ;  /* 0x0000000b322b7c10 */ /* 0x010fc6000a7fe4ff */
[----:B------:R-:W4:Y:S01]  /*7300*/  LDL R50, [R1+0x154] ;  /* 0x0001540001327983 */ /* 0x000f220000100800 */
[----:B---3--:R-:W-:-:S03]  /*7310*/  IADD3.X R47, R49, UR11, RZ, P3, !PT ;  /* 0x0000000b312f7c10 */ /* 0x008fc60009ffe4ff */
[----:B------:R5:W3:Y:S01]  /*7320*/  @!P0 LDG.E.U8 R207, desc[UR8][R42.64] ;  /* 0x000000082acf8981 */ /* 0x000ae2000c1e1100 */
[----:B--2---:R-:W-:-:S03]  /*7330*/  IADD3.X R45, R48, UR11, RZ, P2, !PT ;  /* 0x0000000b302d7c10 */ /* 0x004fc600097fe4ff */
[----:B------:R-:W2:Y:S04]  /*7340*/  LDL R49, [R1+0x110] ;  /* 0x0001100001317983 */ /* 0x000ea80000100800 */
[----:B------:R-:W3:Y:S01]  /*7350*/  LDL R48, [R1+0x150] ;  /* 0x0001500001307983 */ /* 0x000ee20000100800 */
[----:B-----5:R-:W-:-:S03]  /*7360*/  IADD3 R42, P4, R41, UR10, RZ ;  /* 0x0000000a292a7c10 */ /* 0x020fc6000ff9e0ff */
[----:B------:R-:W5:Y:S01]  /*7370*/  LDL R41, [R1+0x24] ;  /* 0x0000240001297983 */ /* 0x000f620000100800 */
[----:B------:R-:W-:-:S03]  /*7380*/  PRMT R241, RZ, 0x7610, R241 ;  /* 0x00007610fff17816 */ /* 0x000fc600000000f1 */
[----:B------:R0:W5:Y:S04]  /*7390*/  @!P0 LDG.E.U8 R237, desc[UR8][R44.64] ;  /* 0x000000082ced8981 */ /* 0x000168000c1e1100 */
[----:B------:R1:W5:Y:S01]  /*73a0*/  @!P0 LDG.E.U8 R241, desc[UR8][R46.64] ;  /* 0x000000082ef18981 */ /* 0x000362000c1e1100 */
[----:B------:R-:W-:Y:S02]  /*73b0*/  PRMT R213, RZ, 0x7610, R213 ;  /* 0x00007610ffd57816 */ /* 0x000fe400000000d5 */
[----:B------:R-:W-:Y:S02]  /*73c0*/  PRMT R230, RZ, 0x7610, R230 ;  /* 0x00007610ffe67816 */ /* 0x000fe400000000e6 */
[----:B0-----:R-:W-:Y:S02]  /*73d0*/  IADD3 R44, P2, R2, UR10, RZ ;  /* 0x0000000a022c7c10 */ /* 0x001fe4000ff5e0ff */
[----:B-1----:R-:W-:-:S02]  /*73e0*/  IADD3 R46, P3, R73, UR10, RZ ;  /* 0x0000000a492e7c10 */ /* 0x002fc4000ff7e0ff */
[----:B------:R-:W-:Y:S01]  /*73f0*/  IADD3.X R45, R18, UR11, RZ, P2, !PT ;  /* 0x0000000b122d7c10 */ /* 0x000fe200097fe4ff */
[----:B------:R-:W5:Y:S01]  /*7400*/  LDL R73, [R1+0xa4] ;  /* 0x0000a40001497983 */ /* 0x000f620000100800 */
[----:B------:R-:W-:Y:S02]  /*7410*/  IADD3.X R47, R52, UR11, RZ, P3, !PT ;  /* 0x0000000b342f7c10 */ /* 0x000fe40009ffe4ff */
[----:B------:R-:W-:Y:S01]  /*7420*/  IADD3.X R43, R53, UR11, RZ, P4, !PT ;  /* 0x0000000b352b7c10 */ /* 0x000fe2000a7fe4ff */
[----:B------:R0:W5:Y:S04]  /*7430*/  @!P0 LDG.E.U8 R213, desc[UR8][R44.64] ;  /* 0x000000082cd58981 */ /* 0x000168000c1e1100 */
[----:B------:R4:W5:Y:S01]  /*7440*/  @!P0 LDG.E.U8 R230, desc[UR8][R46.64] ;  /* 0x000000082ee68981 */ /* 0x000962000c1e1100 */
[----:B------:R-:W-:-:S03]  /*7450*/  PRMT R243, RZ, 0x7610, R243 ;  /* 0x00007610fff37816 */ /* 0x000fc600000000f3 */
[----:B------:R-:W5:Y:S04]  /*7460*/  LDL R52, [R1+0x58] ;  /* 0x0000580001347983 */ /* 0x000f680000100800 */
[----:B------:R-:W5:Y:S01]  /*7470*/  LDL R53, [R1+0x20] ;  /* 0x0000200001357983 */ /* 0x000f620000100800 */
[----:B0-----:R-:W-:-:S03]  /*7480*/  IADD3 R44, P3, R51, UR10, RZ ;  /* 0x0000000a332c7c10 */ /* 0x001fc6000ff7e0ff */
[----:B------:R-:W5:Y:S01]  /*7490*/  LDL R51, [R1+0xdc] ;  /* 0x0000dc0001337983 */ /* 0x000f620000100800 */
[----:B----4-:R-:W-:-:S03]  /*74a0*/  IADD3 R46, P4, R50, UR10, RZ ;  /* 0x0000000a322e7c10 */ /* 0x010fc6000ff9e0ff */
[----:B------:R-:W4:Y:S01]  /*74b0*/  LDL R50, [R1+0x9c] ;  /* 0x00009c0001327983 */ /* 0x000f220000100800 */
[----:B--2---:R-:W-:-:S03]  /*74c0*/  IADD3.X R45, R49, UR11, RZ, P3, !PT ;  /* 0x0000000b312d7c10 */ /* 0x004fc60009ffe4ff */
[----:B------:R-:W2:Y:S01]  /*74d0*/  LDL R49, [R1+0xd8] ;  /* 0x0000d80001317983 */ /* 0x000ea20000100800 */
[----:B---3--:R-:W-:-:S03]  /*74e0*/  IADD3.X R47, R48, UR11, RZ, P4, !PT ;  /* 0x0000000b302f7c10 */ /* 0x008fc6000a7fe4ff */
[----:B------:R-:W3:Y:S04]  /*74f0*/  LDL R48, [R1+0x98] ;  /* 0x0000980001307983 */ /* 0x000ee80000100800 */
[----:B------:R5:W3:Y:S02]  /*7500*/  @!P0 LDG.E.U8 R243, desc[UR8][R46.64] ;  /* 0x000000082ef38981 */ /* 0x000ae4000c1e1100 */
[----:B-----5:R-:W-:Y:S02]  /*7510*/  IADD3 R46, P3, R41, UR10, RZ ;  /* 0x0000000a292e7c10 */ /* 0x020fe4000ff7e0ff */
[----:B------:R-:W5:Y:S01]  /*7520*/  LDL R41, [R1+0x15c] ;  /* 0x00015c0001297983 */ /* 0x000f620000100800 */
[----:B------:R-:W-:Y:S02]  /*7530*/  PRMT R221, RZ, 0x7610, R221 ;  /* 0x00007610ffdd7816 */ /* 0x000fe400000000dd */
[----:B------:R-:W-:-:S04]  /*7540*/  PRMT R226, RZ, 0x7610, R226 ;  /* 0x00007610ffe27816 */ /* 0x000fc800000000e2 */
[----:B------:R0:W5:Y:S01]  /*7550*/  @!P0 LDG.E.U8 R221, desc[UR8][R42.64] ;  /* 0x000000082add8981 */ /* 0x000162000c1e1100 */
[----:B------:R-:W-:Y:S02]  /*7560*/  PRMT R236, RZ, 0x7610, R236 ;  /* 0x00007610ffec7816 */ /* 0x000fe400000000ec */
[----:B------:R-:W-:-:S04]  /*7570*/  PRMT R208, RZ, 0x7610, R208 ;  /* 0x00007610ffd07816 */ /* 0x000fc800000000d0 */
[----:B------:R1:W5:Y:S01]  /*7580*/  @!P0 LDG.E.U8 R236, desc[UR8][R44.64] ;  /* 0x000000082cec8981 */ /* 0x000362000c1e1100 */
[----:B0-----:R-:W-:-:S03]  /*7590*/  IADD3 R42, P2, R72, UR10, RZ ;  /* 0x0000000a482a7c10 */ /* 0x001fc6000ff5e0ff */
[----:B------:R-:W5:Y:S01]  /*75a0*/  LDL R72, [R1+0x64] ;  /* 0x0000640001487983 */ /* 0x000f620000100800 */
[----:B------:R-:W-:Y:S02]  /*75b0*/  IADD3.X R43, R55, UR11, RZ, P2, !PT ;  /* 0x0000000b372b7c10 */ /* 0x000fe400097fe4ff */
[----:B------:R-:W-:Y:S01]  /*75c0*/  PRMT R225, RZ, 0x7610, R225 ;  /* 0x00007610ffe17816 */ /* 0x000fe200000000e1 */
[----:B------:R-:W5:Y:S04]  /*75d0*/  LDL R55, [R1+0xe0] ;  /* 0x0000e00001377983 */ /* 0x000f680000100800 */
[----:B------:R0:W5:Y:S01]  /*75e0*/  @!P0 LDG.E.U8 R226, desc[UR8][R42.64] ;  /* 0x000000082ae28981 */ /* 0x000162000c1e1100 */
[----:B-1----:R-:W-:Y:S02]  /*75f0*/  IADD3 R44, P2, R54, UR10, RZ ;  /* 0x0000000a362c7c10 */ /* 0x002fe4000ff5e0ff */
[----:B------:R-:W-:Y:S01]  /*7600*/  IADD3.X R47, R53, UR11, RZ, P3, !PT ;  /* 0x0000000b352f7c10 */ /* 0x000fe20009ffe4ff */
[----:B------:R-:W5:Y:S01]  /*7610*/  LDL R54, [R1+0xa0] ;  /* 0x0000a00001367983 */ /* 0x000f620000100800 */
[----:B0-----:R-:W-:-:S03]  /*7620*/  IADD3 R42, P4, R4, UR10, RZ ;  /* 0x0000000a042a7c10 */ /* 0x001fc6000ff9e0ff */
[----:B------:R-:W5:Y:S01]  /*7630*/  LDL R53, [R1+0x60] ;  /* 0x0000600001357983 */ /* 0x000f620000100800 */
[----:B------:R-:W-:Y:S02]  /*7640*/  IADD3.X R43, R14, UR11, RZ, P4, !PT ;  /* 0x0000000b0e2b7c10 */ /* 0x000fe4000a7fe4ff */
[----:B------:R-:W-:Y:S02]  /*7650*/  IADD3.X R45, R52, UR11, RZ, P2, !PT ;  /* 0x0000000b342d7c10 */ /* 0x000fe400097fe4ff */
[----:B------:R-:W-:Y:S01]  /*7660*/  PRMT R56, RZ, 0x7610, R56 ;  /* 0x00007610ff387816 */ /* 0x000fe20000000038 */
[----:B------:R0:W5:Y:S04]  /*7670*/  @!P0 LDG.E.U8 R208, desc[UR8][R42.64] ;  /* 0x000000082ad08981 */ /* 0x000168000c1e1100 */
[----:B------:R4:W5:Y:S04]  /*7680*/  @!P1 LDG.E.U8 R225, desc[UR8][R44.64] ;  /* 0x000000082ce19981 */ /* 0x000968000c1e1100 */
        /* <DEDUP_REMOVED lines=8> */
[----:B------:R5:W3:Y:S04]  /*7710*/  @!P1 LDG.E.U8 R56, desc[UR8][R42.64] ;  /* 0x000000082a389981 */ /* 0x000ae8000c1e1100 */
[----:B------:R-:W3:Y:S01]  /*7720*/  LDL R48, [R1+0x160] ;  /* 0x0001600001307983 */ /* 0x000ee20000100800 */
[----:B-----5:R-:W-:-:S03]  /*7730*/  IADD3 R42, P3, R41, UR10, RZ ;  /* 0x0000000a292a7c10 */ /* 0x020fc6000ff7e0ff */
[----:B------:R-:W5:Y:S01]  /*7740*/  LDL R41, [R1+0x1a0] ;  /* 0x0001a00001297983 */ /* 0x000f620000100800 */
[----:B------:R-:W-:Y:S02]  /*7750*/  PRMT R239, RZ, 0x7610, R239 ;  /* 0x00007610ffef7816 */ /* 0x000fe400000000ef */
[----:B------:R-:W-:-:S04]  /*7760*/  PRMT R57, RZ, 0x7610, R57 ;  /* 0x00007610ff397816 */ /* 0x000fc80000000039 */
[----:B------:R0:W5:Y:S04]  /*7770*/  @!P0 LDG.E.U8 R239, desc[UR8][R46.64] ;  /* 0x000000082eef8981 */ /* 0x000168000c1e1100 */
[----:B------:R1:W5:Y:S01]  /*7780*/  @!P1 LDG.E.U8 R57, desc[UR8][R44.64] ;  /* 0x000000082c399981 */ /* 0x000362000c1e1100 */
[----:B------:R-:W-:Y:S02]  /*7790*/  PRMT R58, RZ, 0x7610, R58 ;  /* 0x00007610ff3a7816 */ /* 0x000fe4000000003a */
[----:B------:R-:W-:Y:S02]  /*77a0*/  PRMT R59, RZ, 0x7610, R59 ;  /* 0x00007610ff3b7816 */ /* 0x000fe4000000003b */
[----:B0-----:R-:W-:Y:S02]  /*77b0*/  IADD3 R46, P2, R86, UR10, RZ ;  /* 0x0000000a562e7c10 */ /* 0x001fe4000ff5e0ff */
[----:B-1----:R-:W-:-:S02]  /*77c0*/  IADD3 R44, P4, R87, UR10, RZ ;  /* 0x0000000a572c7c10 */ /* 0x002fc4000ff9e0ff */
[----:B------:R-:W-:Y:S02]  /*77d0*/  PRMT R60, RZ, 0x7610, R60 ;  /* 0x00007610ff3c7816 */ /* 0x000fe4000000003c */
[----:B------:R-:W-:Y:S02]  /*77e0*/  IADD3.X R43, R85, UR11, RZ, P3, !PT ;  /* 0x0000000b552b7c10 */ /* 0x000fe40009ffe4ff */
[----:B------:R-:W-:Y:S02]  /*77f0*/  IADD3.X R45, R84, UR11, RZ, P4, !PT ;  /* 0x0000000b542d7c10 */ /* 0x000fe4000a7fe4ff */
[----:B------:R-:W-:Y:S01]  /*7800*/  IADD3.X R47, R75, UR11, RZ, P2, !PT ;  /* 0x0000000b4b2f7c10 */ /* 0x000fe200097fe4ff */
[----:B------:R0:W5:Y:S04]  /*7810*/  @!P1 LDG.E.U8 R58, desc[UR8][R42.64] ;  /* 0x000000082a3a9981 */ /* 0x000168000c1e1100 */
[----:B------:R1:W5:Y:S04]  /*7820*/  @!P1 LDG.E.U8 R59, desc[UR8][R44.64] ;  /* 0x000000082c3b9981 */ /* 0x000368000c1e1100 */
[----:B------:R1:W5:Y:S01]  /*7830*/  @!P1 LDG.E.U8 R60, desc[UR8][R46.64] ;  /* 0x000000082e3c9981 */ /* 0x000362000c1e1100 */
[----:B0-----:R-:W-:-:S02]  /*7840*/  IADD3 R42, P1, R74, UR10, RZ ;  /* 0x0000000a4a2a7c10 */ /* 0x001fc4000ff3e0ff */
[----:B-1----:R-:W-:Y:S02]  /*7850*/  IADD3 R44, P2, R73, UR10, RZ ;  /* 0x0000000a492c7c10 */ /* 0x002fe4000ff5e0ff */
[----:B------:R-:W-:Y:S02]  /*7860*/  IADD3 R46, P3, R72, UR10, RZ ;  /* 0x0000000a482e7c10 */ /* 0x000fe4000ff7e0ff */
[----:B------:R-:W-:Y:S02]  /*7870*/  PRMT R61, RZ, 0x7610, R61 ;  /* 0x00007610ff3d7816 */ /* 0x000fe4000000003d */
[----:B------:R-:W-:Y:S02]  /*7880*/  PRMT R62, RZ, 0x7610, R62 ;  /* 0x00007610ff3e7816 */ /* 0x000fe4000000003e */
[----:B------:R-:W-:Y:S02]  /*7890*/  PRMT R63, RZ, 0x7610, R63 ;  /* 0x00007610ff3f7816 */ /* 0x000fe4000000003f */
[----:B------:R-:W-:-:S02]  /*78a0*/  IADD3.X R43, R55, UR11, RZ, P1, !PT ;  /* 0x0000000b372b7c10 */ /* 0x000fc40008ffe4ff */
[----:B------:R-:W-:Y:S02]  /*78b0*/  IADD3.X R45, R54, UR11, RZ, P2, !PT ;  /* 0x0000000b362d7c10 */ /* 0x000fe400097fe4ff */
[----:B------:R-:W-:Y:S01]  /*78c0*/  IADD3.X R47, R53, UR11, RZ, P3, !PT ;  /* 0x0000000b352f7c10 */ /* 0x000fe20009ffe4ff */
[----:B------:R0:W5:Y:S04]  /*78d0*/  @!P0 LDG.E.U8 R61, desc[UR8][R42.64] ;  /* 0x000000082a3d8981 */ /* 0x000168000c1e1100 */
[----:B------:R1:W5:Y:S04]  /*78e0*/  @!P0 LDG.E.U8 R62, desc[UR8][R44.64] ;  /* 0x000000082c3e8981 */ /* 0x000368000c1e1100 */
[----:B------:R4:W5:Y:S01]  /*78f0*/  @!P0 LDG.E.U8 R63, desc[UR8][R46.64] ;  /* 0x000000082e3f8981 */ /* 0x000962000c1e1100 */
[----:B0-----:R-:W-:-:S02]  /*7900*/  IADD3 R42, P3, R52, UR10, RZ ;  /* 0x0000000a342a7c10 */ /* 0x001fc4000ff7e0ff */
[----:B-1----:R-:W-:Y:S02]  /*7910*/  IADD3 R44, P2, R51, UR10, RZ ;  /* 0x0000000a332c7c10 */ /* 0x002fe4000ff5e0ff */
[----:B------:R-:W-:Y:S02]  /*7920*/  PRMT R196, RZ, 0x7610, R196 ;  /* 0x00007610ffc47816 */ /* 0x000fe400000000c4 */
[----:B------:R-:W-:Y:S02]  /*7930*/  PRMT R197, RZ, 0x7610, R197 ;  /* 0x00007610ffc57816 */ /* 0x000fe400000000c5 */
[----:B------:R-:W-:Y:S02]  /*7940*/  PRMT R198, RZ, 0x7610, R198 ;  /* 0x00007610ffc67816 */ /* 0x000fe400000000c6 */
[----:B----4-:R-:W-:Y:S02]  /*7950*/  IADD3 R46, P1, R50, UR10, RZ ;  /* 0x0000000a322e7c10 */ /* 0x010fe4000ff3e0ff */
[----:B--2---:R-:W-:-:S05]  /*7960*/  IADD3.X R43, R49, UR11, RZ, P3, !PT ;  /* 0x0000000b312b7c10 */ /* 0x004fca0009ffe4ff */
[----:B------:R0:W2:Y:S01]  /*7970*/  @!P0 LDG.E.U8 R197, desc[UR8][R42.64] ;  /* 0x000000082ac58981 */ /* 0x0000a2000c1e1100 */
[----:B---3--:R-:W-:-:S05]  /*7980*/  IADD3.X R45, R48, UR11, RZ, P2, !PT ;  /* 0x0000000b302d7c10 */ /* 0x008fca00097fe4ff */
[----:B------:R1:W3:Y:S01]  /*7990*/  @!P0 LDG.E.U8 R196, desc[UR8][R44.64] ;  /* 0x000000082cc48981 */ /* 0x0002e2000c1e1100 */
[----:B-----5:R-:W-:-:S05]  /*79a0*/  IADD3.X R47, R41, UR11, RZ, P1, !PT ;  /* 0x0000000b292f7c10 */ /* 0x020fca0008ffe4ff */
[----:B------:R4:W5:Y:S01]  /*79b0*/  @!P0 LDG.E.U8 R198, desc[UR8][R46.64] ;  /* 0x000000082ec68981 */ /* 0x000962000c1e1100 */
[----:B------:R-:W-:Y:S02]  /*79c0*/  LOP3.LUT R48, R127, 0x3, RZ, 0xc0, !PT ;  /* 0x000000037f307812 */ /* 0x000fe400078ec0ff */
[----:B------:R-:W-:-:S03]  /*79d0*/  SHF.R.U32.HI R41, RZ, 0x2, R127 ;  /* 0x00000002ff297819 */ /* 0x000fc6000001167f */
[----:B------:R-:W-:Y:S01]  /*79e0*/  IMAD R48, R48, 0x88, RZ ;  /* 0x0000008830307824 */ /* 0x000fe200078e02ff */
[----:B------:R-:W-:-:S04]  /*79f0*/  SGXT.U32 R41, R41, 0x3 ;  /* 0x000000032929781a */ /* 0x000fc80000000000 */
[----:B------:R-:W-:-:S04]  /*7a00*/  LOP3.LUT R48, R48, R41, RZ, 0xfc, !PT ;  /* 0x0000002930307212 */ /* 0x000fc800078efcff */
[C---:B------:R-:W-:Y:S01]  /*7a10*/  LOP3.LUT R49, R48.reuse, 0x8, RZ, 0x3c, !PT ;  /* 0x0000000830317812 */ /* 0x040fe200078e3cff */
[----:B------:R-:W-:Y:S01]  /*7a20*/  LDS.U8 R72, [R48+UR4] ;  /* 0x0000000430487984 */ /* 0x000fe20008000000 */
[C---:B------:R-:W-:Y:S02]  /*7a30*/  LOP3.LUT R53, R48.reuse, 0x10, RZ, 0x3c, !PT ;  /* 0x0000001030357812 */ /* 0x040fe400078e3cff */
[----:B------:R-:W-:Y:S01]  /*7a40*/  LOP3.LUT R92, R48, 0x18, RZ, 0x3c, !PT ;  /* 0x00000018305c7812 */ /* 0x000fe200078e3cff */
[----:B------:R-:W2:Y:S04]  /*7a50*/  LDS.U8 R73, [R48+UR4+0x20] ;  /* 0x0000200430497984 */ /* 0x000ea80008000000 */
[----:B------:R-:W-:Y:S04]  /*7a60*/  LDS.U8 R172, [R48+UR4+0x40] ;  /* 0x0000400430ac7984 */ /* 0x000fe80008000000 */
[----:B------:R-:W-:Y:S04]  /*7a70*/  LDS.U8 R173, [R48+UR4+0x60] ;  /* 0x0000600430ad7984 */ /* 0x000fe80008000000 */
[----:B------:R-:W-:Y:S04]  /*7a80*/  LDS.U8 R74, [R48+UR4+0x200] ;  /* 0x00020004304a7984 */ /* 0x000fe80008000000 */
[----:B------:R-:W2:Y:S04]  /*7a90*/  LDS.U8 R75, [R48+UR4+0x220] ;  /* 0x00022004304b7984 */ /* 0x000ea80008000000 */
[----:B------:R-:W-:Y:S04]  /*7aa0*/  LDS.U8 R174, [R48+UR4+0x240] ;  /* 0x0002400430ae7984 */ /* 0x000fe80008000000 */
        /* <DEDUP_REMOVED lines=20> */
[----:B0-----:R-:W-:Y:S04]  /*7bf0*/  LDS.U8 R42, [R48+UR4+0xc60] ;  /* 0x000c6004302a7984 */ /* 0x001fe80008000000 */
[----:B------:R-:W-:Y:S04]  /*7c00*/  LDS.U8 R107, [R48+UR4+0xe00] ;  /* 0x000e0004306b7984 */ /* 0x000fe80008000000 */
[----:B------:R-:W-:Y:S04]  /*7c10*/  LDS.U8 R108, [R48+UR4+0xe20] ;  /* 0x000e2004306c7984 */ /* 0x000fe80008000000 */
[----:B------:R-:W-:Y:S04]  /*7c20*/  LDS.U8 R43, [R48+UR4+0xe40] ;  /* 0x000e4004302b7984 */ /* 0x000fe80008000000 */
[----:B-1----:R-:W-:Y:S04]  /*7c30*/  LDS.U8 R44, [R48+UR4+0xe60] ;  /* 0x000e6004302c7984 */ /* 0x002fe80008000000 */
[----:B------:R-:W-:Y:S04]  /*7c40*/  LDS.U8 R84, [R49+UR4] ;  /* 0x0000000431547984 */ /* 0x000fe80008000000 */
[----:B------:R-:W0:Y:S04]  /*7c50*/  LDS.U8 R85, [R49+UR4+0x20] ;  /* 0x0000200431557984 */ /* 0x000e280008000000 */
[----:B------:R-:W-:Y:S04]  /*7c60*/  LDS.U8 R176, [R49+UR4+0x40] ;  /* 0x0000400431b07984 */ /* 0x000fe80008000000 */
[----:B------:R-:W-:Y:S04]  /*7c70*/  LDS.U8 R177, [R49+UR4+0x60] ;  /* 0x0000600431b17984 */ /* 0x000fe80008000000 */
[----:B------:R-:W-:Y:S04]  /*7c80*/  LDS.U8 R86, [R49+UR4+0x200] ;  /* 0x0002000431567984 */ /* 0x000fe80008000000 */
[----:B------:R-:W1:Y:S04]  /*7c90*/  LDS.U8 R87, [R49+UR4+0x220] ;  /* 0x0002200431577984 */ /* 0x000e680008000000 */
        /* <DEDUP_REMOVED lines=21> */
[----:B----4-:R-:W-:Y:S04]  /*7df0*/  LDS.U8 R46, [R49+UR4+0xc60] ;  /* 0x000c6004312e7984 */ /* 0x010fe80008000000 */
[----:B------:R-:W-:Y:S04]  /*7e00*/  LDS.U8 R95, [R49+UR4+0xe00] ;  /* 0x000e0004315f7984 */ /* 0x000fe80008000000 */
[----:B------:R-:W-:Y:S04]  /*7e10*/  LDS.U8 R96, [R49+UR4+0xe20] ;  /* 0x000e200431607984 */ /* 0x000fe80008000000 */
[----:B------:R-:W-:Y:S04]  /*7e20*/  LDS.U8 R47, [R49+UR4+0xe40] ;  /* 0x000e4004312f7984 */ /* 0x000fe80008000000 */
[----:B------:R-:W-:Y:S04]  /*7e30*/  LDS.U8 R48, [R49+UR4+0xe60] ;  /* 0x000e600431307984 */ /* 0x000fe80008000000 */
[----:B------:R-:W-:Y:S04]  /*7e40*/  LDS.U8 R188, [R53+UR4] ;  /* 0x0000000435bc7984 */ /* 0x000fe80008000000 */
        /* <DEDUP_REMOVED lines=62> */
[----:B------:R-:W-:Y:S01]  /*8230*/  LDS.U8 R92, [R92+UR4+0xe60] ;  /* 0x000e60045c5c7984 */ /* 0x000fe20008000000 */
[----:B------:R-:W-:Y:S06]  /*8240*/  BAR.SYNC.DEFER_BLOCKING 0x0 ;  /* 0x0000000000007b1d */ /* 0x000fec0000010000 */
[----:B------:R4:W-:Y:S02]  /*8250*/  STS.U8 [R249+UR4], R212 ;  /* 0x000000d4f9007988 */ /* 0x0009e40008000004 */
[----:B----4-:R-:W4:Y:S02]  /*8260*/  S2R R212, SR_TID.X ;  /* 0x0000000000d47919 */ /* 0x010f240000002100 */
[----:B------:R0:W-:Y:S04]  /*8270*/  STS.U8 [R249+UR4+0x440], R200 ;  /* 0x000440c8f9007988 */ /* 0x0001e80008000004 */
[----:B------:R-:W-:Y:S04]  /*8280*/  STS.U8 [R249+UR4+0x40], R229 ;  /* 0x000040e5f9007988 */ /* 0x000fe80008000004 */
[----:B------:R-:W-:Y:S01]  /*8290*/  STS.U8 [R249+UR4+0x240], R214 ;  /* 0x000240d6f9007988 */ /* 0x000fe20008000004 */
[----:B0-----:R-:W-:-:S03]  /*82a0*/  LOP3.LUT R200, R249, 0x20, RZ, 0x3c, !PT ;  /* 0x00000020f9c87812 */ /* 0x001fc600078e3cff */
        /* <DEDUP_REMOVED lines=45> */
[----:B------:R1:W-:Y:S01]  /*8580*/  STS.U8 [R249+UR4+0x180], R155 ;  /* 0x0001809bf9007988 */ /* 0x0003e20008000004 */
[----:B----4-:R-:W-:-:S02]  /*8590*/  IMAD.SHL.U32 R199, R212, 0x2, RZ ;  /* 0x00000002d4c77824 */ /* 0x010fc400078e00ff */
[----:B--2---:R-:W-:Y:S02]  /*85a0*/  IMAD R72, R73, 0x100, R72 ;  /* 0x0000010049487824 */ /* 0x004fe400078e0248 */
[----:B------:R-:W-:Y:S01]  /*85b0*/  IMAD R74, R75, 0x100, R74 ;  /* 0x000001004b4a7824 */ /* 0x000fe200078e024a */
[----:B0-----:R-:W0:Y:S01]  /*85c0*/  LDC R200, c[0x0][0x238] ;  /* 0x00008e00ffc87b82 */ /* 0x001e220000000800 */
[----:B-1----:R-:W-:-:S05]  /*85d0*/  LOP3.LUT R155, R212, 0x7, RZ, 0xc0, !PT ;  /* 0x00000007d49b7812 */ /* 0x002fca00078ec0ff */
[----:B------:R-:W-:-:S05]  /*85e0*/  IMAD R155, R155, 0x90, RZ ;  /* 0x000000909b9b7824 */ /* 0x000fca00078e02ff */
[----:B------:R-:W-:Y:S02]  /*85f0*/  LOP3.LUT R155, R155, 0x30, R199, 0x78, !PT ;  /* 0x000000309b9b7812 */ /* 0x000fe400078e78c7 */
[----:B------:R-:W1:Y:S01]  /*8600*/  S2R R199, SR_TID.X ;  /* 0x0000000000c77919 */ /* 0x000e620000002100 */
        /* <DEDUP_REMOVED lines=13> */
[----:B------:R-:W-:Y:S04]  /*86e0*/  STS.U8 [R249+UR4+0xfc0], R60 ;  /* 0x000fc03cf9007988 */ /* 0x000fe80008000004 */
[----:B-----5:R-:W-:Y:S01]  /*86f0*/  STS.U8 [R249+UR4+0xf80], R198 ;  /* 0x000f80c6f9007988 */ /* 0x020fe20008000004 */
[----:B-1----:R-:W-:-:S05]  /*8700*/  LOP3.LUT R199, R199, 0x20, RZ, 0xc0, !PT ;  /* 0x00000020c7c77812 */ /* 0x002fca00078ec0ff */
[----:B------:R-:W-:-:S05]  /*8710*/  IMAD.SHL.U32 R199, R199, 0x20, RZ ;  /* 0x00000020c7c77824 */ /* 0x000fca00078e00ff */
[----:B------:R-:W-:Y:S01]  /*8720*/  LOP3.LUT R155, R155, R199, RZ, 0xfc, !PT ;  /* 0x000000c79b9b7212 */ /* 0x000fe200078efcff */
[----:B------:R-:W-:Y:S06]  /*8730*/  BAR.SYNC.DEFER_BLOCKING 0x0 ;  /* 0x0000000000007b1d */ /* 0x000fec0000010000 */
[----:B------:R-:W1:Y:S04]  /*8740*/  LDSM.16.M88.4 R56, [R155+UR4] ;  /* 0x000000049b38783b */ /* 0x000e680008000200 */
[----:B------:R-:W2:Y:S01]  /*8750*/  LDSM.16.M88.4 R60, [R155+UR4+0x800] ;  /* 0x000800049b3c783b */ /* 0x000ea20008000200 */
[----:B------:R-:W-:-:S02]  /*8760*/  IMAD R73, R85, 0x100, R84 ;  /* 0x0000010055497824 */ /* 0x000fc400078e0254 */
[----:B------:R-:W-:Y:S01]  /*8770*/  IMAD R75, R87, 0x100, R86 ;  /* 0x00000100574b7824 */ /* 0x000fe200078e0256 */
[----:B------:R-:W-:Y:S02]  /*8780*/  F2FP.F16.E4M3.UNPACK_B R72, R72 ;  /* 0x00000048ff48723e */ /* 0x000fe400020006ff */
[----:B------:R-:W-:Y:S02]  /*8790*/  F2FP.F16.E4M3.UNPACK_B R74, R74 ;  /* 0x0000004aff4a723e */ /* 0x000fe400020006ff */
[----:B------:R-:W-:Y:S02]  /*87a0*/  F2FP.F16.E4M3.UNPACK_B R73, R73 ;  /* 0x00000049ff49723e */ /* 0x000fe400020006ff */
[----:B------:R-:W-:Y:S02]  /*87b0*/  F2FP.F16.E4M3.UNPACK_B R75, R75 ;  /* 0x0000004bff4b723e */ /* 0x000fe400020006ff */
[----:B-1----:R-:W-:Y:S02]  /*87c0*/  F2FP.F16.E4M3.UNPACK_B R84, R56 ;  /* 0x00000038ff54723e */ /* 0x002fe400020006ff */
[----:B------:R-:W-:-:S02]  /*87d0*/  F2FP.F16.E4M3.UNPACK_B R85, R57 ;  /* 0x00000039ff55723e */ /* 0x000fc400020006ff */
[----:B--2---:R-:W-:Y:S02]  /*87e0*/  F2FP.F16.E4M3.UNPACK_B R86, R60 ;  /* 0x0000003cff56723e */ /* 0x004fe400020006ff */
[----:B------:R-:W-:-:S03]  /*87f0*/  F2FP.F16.E4M3.UNPACK_B R87, R61 ;  /* 0x0000003dff57723e */ /* 0x000fc600020006ff */
[C---:B------:R-:W-:Y:S06]  /*8800*/  HMMA.16816.F32 R68, R72.reuse, R84, R68 ;  /* 0x000000544844723c */ /* 0x040fec0000001844 */
[----:B------:R-:W-:Y:S07]  /*8810*/  HMMA.16816.F32 R76, R72, R86, R76 ;  /* 0x00000056484c723c */ /* 0x000fee000000184c */
[----:B------:R-:W-:-:S02]  /*8820*/  IMAD R72, R189, 0x100, R188 ;  /* 0x00000100bd487824 */ /* 0x000fc400078e02bc */
[----:B------:R-:W-:Y:S02]  /*8830*/  IMAD R74, R191, 0x100, R190 ;  /* 0x00000100bf4a7824 */ /* 0x000fe400078e02be */
[----:B------:R-:W-:Y:S02]  /*8840*/  IMAD R73, R193, 0x100, R192 ;  /* 0x00000100c1497824 */ /* 0x000fe400078e02c0 */
[----:B------:R-:W-:Y:S01]  /*8850*/  IMAD R75, R195, 0x100, R194 ;  /* 0x00000100c34b7824 */ /* 0x000fe200078e02c2 */
[----:B------:R-:W-:Y:S02]  /*8860*/  F2FP.F16.E4M3.UNPACK_B R72, R72 ;  /* 0x00000048ff48723e */ /* 0x000fe400020006ff */
[----:B------:R-:W-:Y:S02]  /*8870*/  F2FP.F16.E4M3.UNPACK_B R74, R74 ;  /* 0x0000004aff4a723e */ /* 0x000fe400020006ff */
[----:B------:R-:W-:Y:S02]  /*8880*/  F2FP.F16.E4M3.UNPACK_B R73, R73 ;  /* 0x00000049ff49723e */ /* 0x000fe400020006ff */
[----:B------:R-:W-:-:S07]  /*8890*/  F2FP.F16.E4M3.UNPACK_B R75, R75 ;  /* 0x0000004bff4b723e */ /* 0x000fce00020006ff */
[C---:B------:R-:W-:Y:S06]  /*88a0*/  HMMA.16816.F32 R80, R72.reuse, R84, R80 ;  /* 0x000000544850723c */ /* 0x040fec0000001850 */
[----:B------:R-:W-:Y:S01]  /*88b0*/  HMMA.16816.F32 R64, R72, R86, R64 ;  /* 0x000000564840723c */ /* 0x000fe20000001840 */
[----:B------:R-:W-:Y:S02]  /*88c0*/  IMAD R84, R173, 0x100, R172 ;  /* 0x00000100ad547824 */ /* 0x000fe400078e02ac */
[----:B------:R-:W-:-:S04]  /*88d0*/  IMAD R85, R177, 0x100, R176 ;  /* 0x00000100b1557824 */ /* 0x000fc800078e02b0 */
[----:B------:R-:W-:Y:S02]  /*88e0*/  IMAD R86, R175, 0x100, R174 ;  /* 0x00000100af567824 */ /* 0x000fe400078e02ae */
[----:B------:R-:W-:Y:S02]  /*88f0*/  IMAD R87, R179, 0x100, R178 ;  /* 0x00000100b3577824 */ /* 0x000fe400078e02b2 */
[----:B------:R-:W-:Y:S02]  /*8900*/  IMAD R72, R181, 0x100, R180 ;  /* 0x00000100b5487824 */ /* 0x000fe400078e02b4 */
[----:B------:R-:W-:Y:S02]  /*8910*/  IMAD R74, R183, 0x100, R182 ;  /* 0x00000100b74a7824 */ /* 0x000fe400078e02b6 */
[----:B------:R-:W-:Y:S02]  /*8920*/  IMAD R73, R185, 0x100, R184 ;  /* 0x00000100b9497824 */ /* 0x000fe400078e02b8 */
[----:B------:R-:W-:Y:S01]  /*8930*/  IMAD R75, R187, 0x100, R186 ;  /* 0x00000100bb4b7824 */ /* 0x000fe200078e02ba */
[----:B------:R-:W-:-:S02]  /*8940*/  F2FP.F16.E4M3.UNPACK_B R84, R84 ;  /* 0x00000054ff54723e */ /* 0x000fc400020006ff */
[----:B------:R-:W-:Y:S02]  /*8950*/  F2FP.F16.E4M3.UNPACK_B R86, R86 ;  /* 0x00000056ff56723e */ /* 0x000fe400020006ff */
[----:B------:R-:W-:Y:S02]  /*8960*/  F2FP.F16.E4M3.UNPACK_B R85, R85 ;  /* 0x00000055ff55723e */ /* 0x000fe400020006ff */
[----:B------:R-:W-:Y:S02]  /*8970*/  F2FP.F16.E4M3.UNPACK_B R87, R87 ;  /* 0x00000057ff57723e */ /* 0x000fe400020006ff */
[----:B------:R-:W-:Y:S02]  /*8980*/  F2FP.F16.E4M3.UNPACK_B R56, R56.H1 ;  /* 0x00000038ff38723e */ /* 0x000fe400030006ff */
[----:B------:R-:W-:Y:S02]  /*8990*/  F2FP.F16.E4M3.UNPACK_B R57, R57.H1 ;  /* 0x00000039ff39723e */ /* 0x000fe400030006ff */
[----:B------:R-:W-:-:S02]  /*89a0*/  F2FP.F16.E4M3.UNPACK_B R72, R72 ;  /* 0x00000048ff48723e */ /* 0x000fc400020006ff */
[----:B------:R-:W-:Y:S02]  /*89b0*/  F2FP.F16.E4M3.UNPACK_B R74, R74 ;  /* 0x0000004aff4a723e */ /* 0x000fe400020006ff */
[----:B------:R-:W-:Y:S02]  /*89c0*/  F2FP.F16.E4M3.UNPACK_B R73, R73 ;  /* 0x00000049ff49723e */ /* 0x000fe400020006ff */
[----:B------:R-:W-:Y:S02]  /*89d0*/  F2FP.F16.E4M3.UNPACK_B R75, R75 ;  /* 0x0000004bff4b723e */ /* 0x000fe400020006ff */
[----:B------:R-:W-:Y:S02]  /*89e0*/  F2FP.F16.E4M3.UNPACK_B R60, R60.H1 ;  /* 0x0000003cff3c723e */ /* 0x000fe400030006ff */
[----:B------:R-:W-:Y:S01]  /*89f0*/  F2FP.F16.E4M3.UNPACK_B R61, R61.H1 ;  /* 0x0000003dff3d723e */ /* 0x000fe200030006ff */
[-C--:B------:R-:W-:Y:S06]  /*8a00*/  HMMA.16816.F32 R68, R84, R56.reuse, R68 ;  /* 0x000000385444723c */ /* 0x080fec0000001844 */
[----:B------:R-:W-:Y:S06]  /*8a10*/  HMMA.16816.F32 R80, R72, R56, R80 ;  /* 0x000000384850723c */ /* 0x000fec0000001850 */
[-C--:B------:R-:W-:Y:S06]  /*8a20*/  HMMA.16816.F32 R76, R84, R60.reuse, R76 ;  /* 0x0000003c544c723c */ /* 0x080fec000000184c */
[----:B------:R-:W-:Y:S01]  /*8a30*/  HMMA.16816.F32 R64, R72, R60, R64 ;  /* 0x0000003c4840723c */ /* 0x000fe20000001840 */
[----:B------:R-:W-:-:S02]  /*8a40*/  IMAD R84, R165, 0x100, R164 ;  /* 0x00000100a5547824 */ /* 0x000fc400078e02a4 */
[----:B------:R-:W-:Y:S02]  /*8a50*/  IMAD R86, R167, 0x100, R166 ;  /* 0x00000100a7567824 */ /* 0x000fe400078e02a6 */
[----:B------:R-:W-:Y:S02]  /*8a60*/  IMAD R85, R169, 0x100, R168 ;  /* 0x00000100a9557824 */ /* 0x000fe400078e02a8 */
[----:B------:R-:W-:Y:S02]  /*8a70*/  IMAD R87, R171, 0x100, R170 ;  /* 0x00000100ab577824 */ /* 0x000fe400078e02aa */
[----:B------:R-:W-:Y:S02]  /*8a80*/  IMAD R72, R157, 0x100, R156 ;  /* 0x000001009d487824 */ /* 0x000fe400078e029c */
[----:B------:R-:W-:Y:S02]  /*8a90*/  IMAD R74, R159, 0x100, R158 ;  /* 0x000001009f4a7824 */ /* 0x000fe400078e029e */
[----:B------:R-:W-:-:S02]  /*8aa0*/  IMAD R73, R161, 0x100, R160 ;  /* 0x00000100a1497824 */ /* 0x000fc400078e02a0 */
[----:B------:R-:W-:Y:S01]  /*8ab0*/  IMAD R75, R163, 0x100, R162 ;  /* 0x00000100a34b7824 */ /* 0x000fe200078e02a2 */
[----:B------:R-:W-:Y:S02]  /*8ac0*/  F2FP.F16.E4M3.UNPACK_B R84, R84 ;  /* 0x00000054ff54723e */ /* 0x000fe400020006ff */
[----:B------:R-:W-:Y:S02]  /*8ad0*/  F2FP.F16.E4M3.UNPACK_B R86, R86 ;  /* 0x00000056ff56723e */ /* 0x000fe400020006ff */
[----:B------:R-:W-:Y:S02]  /*8ae0*/  F2FP.F16.E4M3.UNPACK_B R85, R85 ;  /* 0x00000055ff55723e */ /* 0x000fe400020006ff */
[----:B------:R-:W-:Y:S02]  /*8af0*/  F2FP.F16.E4M3.UNPACK_B R87, R87 ;  /* 0x00000057ff57723e */ /* 0x000fe400020006ff */
[----:B------:R-:W-:Y:S02]  /*8b00*/  F2FP.F16.E4M3.UNPACK_B R60, R58 ;  /* 0x0000003aff3c723e */ /* 0x000fe400020006ff */
[----:B------:R-:W-:-:S02]  /*8b10*/  F2FP.F16.E4M3.UNPACK_B R61, R59 ;  /* 0x0000003bff3d723e */ /* 0x000fc400020006ff */
[----:B------:R-:W-:Y:S02]  /*8b20*/  F2FP.F16.E4M3.UNPACK_B R72, R72 ;  /* 0x00000048ff48723e */ /* 0x000fe400020006ff */
[----:B------:R-:W-:Y:S02]  /*8b30*/  F2FP.F16.E4M3.UNPACK_B R74, R74 ;  /* 0x0000004aff4a723e */ /* 0x000fe400020006ff */
[----:B------:R-:W-:Y:S02]  /*8b40*/  F2FP.F16.E4M3.UNPACK_B R73, R73 ;  /* 0x00000049ff49723e */ /* 0x000fe400020006ff */
[----:B------:R-:W-:Y:S02]  /*8b50*/  F2FP.F16.E4M3.UNPACK_B R75, R75 ;  /* 0x0000004bff4b723e */ /* 0x000fe400020006ff */
[----:B------:R-:W-:Y:S02]  /*8b60*/  F2FP.F16.E4M3.UNPACK_B R56, R62 ;  /* 0x0000003eff38723e */ /* 0x000fe400020006ff */
[----:B------:R-:W-:-:S02]  /*8b70*/  F2FP.F16.E4M3.UNPACK_B R57, R63 ;  /* 0x0000003fff39723e */ /* 0x000fc400020006ff */
[----:B------:R-:W-:Y:S01]  /*8b80*/  LOP3.LUT R155, R155, 0x40, RZ, 0x3c, !PT ;  /* 0x000000409b9b7812 */ /* 0x000fe200078e3cff */
[-C--:B------:R-:W-:Y:S06]  /*8b90*/  HMMA.16816.F32 R68, R84, R60.reuse, R68 ;  /* 0x0000003c5444723c */ /* 0x080fec0000001844 */
[----:B------:R-:W-:Y:S06]  /*8ba0*/  HMMA.16816.F32 R80, R72, R60, R80 ;  /* 0x0000003c4850723c */ /* 0x000fec0000001850 */
[----:B------:R-:W-:Y:S01]  /*8bb0*/  HMMA.16816.F32 R76, R84, R56, R76 ;  /* 0x00000038544c723c */ /* 0x000fe2000000184c */
[----:B------:R-:W-:Y:S01]  /*8bc0*/  IMAD R60, R89, 0x100, R88 ;  /* 0x00000100593c7824 */ /* 0x000fe200078e0258 */
[----:B------:R-:W1:Y:S01]  /*8bd0*/  LDSM.16.M88.4 R84, [R155+UR4] ;  /* 0x000000049b54783b */ /* 0x000e620008000200 */
[----:B------:R-:W-:-:S03]  /*8be0*/  IMAD R61, R91, 0x100, R90 ;  /* 0x000001005b3d7824 */ /* 0x000fc600078e025a */
[----:B------:R-:W-:Y:S01]  /*8bf0*/  HMMA.16816.F32 R64, R72, R56, R64 ;  /* 0x000000384840723c */ /* 0x000fe20000001840 */
[----:B------:R-:W2:Y:S01]  /*8c00*/  LDSM.16.M88.4 R88, [R155+UR4+0x800] ;  /* 0x000800049b58783b */ /* 0x000ea20008000200 */
[----:B------:R-:W-:Y:S02]  /*8c10*/  IMAD R152, R152, 0x100, R153 ;  /* 0x0000010098987824 */ /* 0x000fe400078e0299 */
[----:B------:R-:W-:-:S03]  /*8c20*/  IMAD R151, R151, 0x100, R154 ;  /* 0x0000010097977824 */ /* 0x000fc600078e029a */
[----:B------:R-:W-:Y:S01]  /*8c30*/  F2FP.F16.E4M3.UNPACK_B R75, R59.H1 ;  /* 0x0000003bff4b723e */ /* 0x000fe200030006ff */
[----:B------:R-:W-:Y:S01]  /*8c40*/  IMAD R149, R150, 0x100, R149 ;  /* 0x0000010096957824 */ /* 0x000fe200078e0295 */
[----:B------:R-:W-:Y:S01]  /*8c50*/  F2FP.F16.E4M3.UNPACK_B R59, R61 ;  /* 0x0000003dff3b723e */ /* 0x000fe200020006ff */
[----:B------:R-:W-:Y:S02]  /*8c60*/  IMAD R144, R144, 0x100, R146 ;  /* 0x0000010090907824 */ /* 0x000fe400078e0292 */
[----:B------:R-:W-:Y:S02]  /*8c70*/  IMAD R61, R145, 0x100, R143 ;  /* 0x00000100913d7824 */ /* 0x000fe400078e028f */
[----:B------:R-:W-:Y:S01]  /*8c80*/  IMAD R147, R148, 0x100, R147 ;  /* 0x0000010094937824 */ /* 0x000fe200078e0293 */
[----:B------:R-:W-:Y:S02]  /*8c90*/  F2FP.F16.E4M3.UNPACK_B R74, R58.H1 ;  /* 0x0000003aff4a723e */ /* 0x000fe400030006ff */
[----:B------:R-:W-:-:S02]  /*8ca0*/  F2FP.F16.E4M3.UNPACK_B R57, R60 ;  /* 0x0000003cff39723e */ /* 0x000fc400020006ff */
[----:B------:R-:W-:Y:S02]  /*8cb0*/  F2FP.F16.E4M3.UNPACK_B R72, R62.H1 ;  /* 0x0000003eff48723e */ /* 0x000fe400030006ff */
[----:B------:R-:W-:Y:S02]  /*8cc0*/  F2FP.F16.E4M3.UNPACK_B R73, R63.H1 ;  /* 0x0000003fff49723e */ /* 0x000fe400030006ff */
[----:B------:R-:W-:Y:S02]  /*8cd0*/  F2FP.F16.E4M3.UNPACK_B R56, R152 ;  /* 0x00000098ff38723e */ /* 0x000fe400020006ff */
[----:B------:R-:W-:Y:S02]  /*8ce0*/  F2FP.F16.E4M3.UNPACK_B R58, R151 ;  /* 0x00000097ff3a723e */ /* 0x000fe400020006ff */
[----:B------:R-:W-:Y:S02]  /*8cf0*/  F2FP.F16.E4M3.UNPACK_B R60, R149 ;  /* 0x00000095ff3c723e */ /* 0x000fe400020006ff */
[----:B------:R-:W-:-:S02]  /*8d00*/  F2FP.F16.E4M3.UNPACK_B R62, R144 ;  /* 0x00000090ff3e723e */ /* 0x000fc400020006ff */
[----:B------:R-:W-:Y:S02]  /*8d10*/  F2FP.F16.E4M3.UNPACK_B R61, R61 ;  /* 0x0000003dff3d723e */ /* 0x000fe400020006ff */
[----:B------:R-:W-:Y:S01]  /*8d20*/  F2FP.F16.E4M3.UNPACK_B R63, R147 ;  /* 0x00000093ff3f723e */ /* 0x000fe200020006ff */
[C---:B------:R-:W-:Y:S06]  /*8d30*/  HMMA.16816.F32 R68, R56.reuse, R74, R68 ;  /* 0x0000004a3844723c */ /* 0x040fec0000001844 */
[----:B------:R-:W-:Y:S06]  /*8d40*/  HMMA.16816.F32 R76, R56, R72, R76 ;  /* 0x00000048384c723c */ /* 0x000fec000000184c */
[C---:B------:R-:W-:Y:S06]  /*8d50*/  HMMA.16816.F32 R80, R60.reuse, R74, R80 ;  /* 0x0000004a3c50723c */ /* 0x040fec0000001850 */
        /* <DEDUP_REMOVED lines=14> */
[----:B-1----:R-:W-:-:S02]  /*8e40*/  F2FP.F16.E4M3.UNPACK_B R74, R84 ;  /* 0x00000054ff4a723e */ /* 0x002fc400020006ff */
[----:B------:R-:W-:Y:S02]  /*8e50*/  F2FP.F16.E4M3.UNPACK_B R75, R85 ;  /* 0x00000055ff4b723e */ /* 0x000fe400020006ff */
[----:B------:R-:W-:Y:S02]  /*8e60*/  F2FP.F16.E4M3.UNPACK_B R58, R58 ;  /* 0x0000003aff3a723e */ /* 0x000fe400020006ff */
[----:B------:R-:W-:Y:S02]  /*8e70*/  F2FP.F16.E4M3.UNPACK_B R57, R57 ;  /* 0x00000039ff39723e */ /* 0x000fe400020006ff */
[----:B--2---:R-:W-:Y:S02]  /*8e80*/  F2FP.F16.E4M3.UNPACK_B R72, R88 ;  /* 0x00000058ff48723e */ /* 0x004fe400020006ff */
        /* <DEDUP_REMOVED lines=18> */
[----:B------:R-:W-:Y:S02]  /*8fb0*/  F2FP.F16.E4M3.UNPACK_B R84, R84.H1 ;  /* 0x00000054ff54723e */ /* 0x000fe400030006ff */
[----:B------:R-:W-:-:S02]  /*8fc0*/  F2FP.F16.E4M3.UNPACK_B R85, R85.H1 ;  /* 0x00000055ff55723e */ /* 0x000fc400030006ff */
[----:B------:R-:W-:Y:S02]  /*8fd0*/  F2FP.F16.E4M3.UNPACK_B R56, R123 ;  /* 0x0000007bff38723e */ /* 0x000fe400020006ff */
[----:B------:R-:W-:Y:S02]  /*8fe0*/  F2FP.F16.E4M3.UNPACK_B R88, R88.H1 ;  /* 0x00000058ff58723e */ /* 0x000fe400030006ff */
[----:B------:R-:W-:Y:S02]  /*8ff0*/  F2FP.F16.E4M3.UNPACK_B R89, R89.H1 ;  /* 0x00000059ff59723e */ /* 0x000fe400030006ff */
[----:B------:R-:W-:Y:S02]  /*9000*/  F2FP.F16.E4M3.UNPACK_B R58, R58 ;  /* 0x0000003aff3a723e */ /* 0x000fe400020006ff */
        /* <DEDUP_REMOVED lines=25> */
[----:B------:R-:W-:Y:S01]  /*91a0*/  F2FP.F16.E4M3.UNPACK_B R59, R103 ;  /* 0x00000067ff3b723e */ /* 0x000fe200020006ff */
[C---:B------:R-:W-:Y:S06]  /*91b0*/  HMMA.16816.F32 R68, R60.reuse, R74, R68 ;  /* 0x0000004a3c44723c */ /* 0x040fec0000001844 */
[----:B------:R-:W-:Y:S06]  /*91c0*/  HMMA.16816.F32 R76, R60, R72, R76 ;  /* 0x000000483c4c723c */ /* 0x000fec000000184c */
[C---:B------:R-:W-:Y:S06]  /*91d0*/  HMMA.16816.F32 R80, R56.reuse, R74, R80 ;  /* 0x0000004a3850723c */ /* 0x040fec0000001850 */
[----:B------:R-:W-:Y:S01]  /*91e0*/  HMMA.16816.F32 R64, R56, R72, R64 ;  /* 0x000000483840723c */ /* 0x000fe20000001840 */
[----:B------:R-:W-:-:S02]  /*91f0*/  VIADD R40, R40, 0xffffffff ;  /* 0xffffffff28287836 */ /* 0x000fc40000000000 */
[----:B------:R-:W-:Y:S02]  /*9200*/  IMAD R43, R44, 0x100, R43 ;  /* 0x000001002c2b7824 */ /* 0x000fe400078e022b */
[----:B------:R-:W-:Y:S01]  /*9210*/  IMAD R45, R46, 0x100, R45 ;  /* 0x000001002e2d7824 */ /* 0x000fe200078e022d */
[----:B------:R-:W-:Y:S01]  /*9220*/  ISETP.NE.U32.AND P0, PT, R40, RZ, PT ;  /* 0x000000ff2800720c */ /* 0x000fe20003f05070 */
[----:B------:R-:W-:Y:S02]  /*9230*/  IMAD R47, R48, 0x100, R47 ;  /* 0x00000100302f7824 */ /* 0x000fe400078e022f */
[----:B------:R-:W-:Y:S02]  /*9240*/  IMAD R41, R42, 0x100, R41 ;  /* 0x000001002a297824 */ /* 0x000fe400078e0229 */
[----:B------:R-:W-:Y:S02]  /*9250*/  IMAD R44, R50, 0x100, R49 ;  /* 0x00000100322c7824 */ /* 0x000fe400078e0231 */
[----:B------:R-:W-:-:S02]  /*9260*/  IMAD R53, R54, 0x100, R53 ;  /* 0x0000010036357824 */ /* 0x000fc400078e0235 */
[----:B------:R-:W-:Y:S02]  /*9270*/  IMAD R46, R52, 0x100, R51 ;  /* 0x00000100342e7824 */ /* 0x000fe400078e0233 */
[----:B------:R-:W-:Y:S01]  /*9280*/  IMAD R55, R92, 0x100, R55 ;  /* 0x000001005c377824 */ /* 0x000fe200078e0237 */
[----:B------:R-:W-:Y:S02]  /*9290*/  F2FP.F16.E4M3.UNPACK_B R49, R45 ;  /* 0x0000002dff31723e */ /* 0x000fe400020006ff */
[----:B------:R-:W-:Y:S01]  /*92a0*/  F2FP.F16.E4M3.UNPACK_B R51, R47 ;  /* 0x0000002fff33723e */ /* 0x000fe200020006ff */
[----:B0-----:R-:W-:Y:S01]  /*92b0*/  IMAD.SHL.U32 R200, R200, 0x80, RZ ;  /* 0x00000080c8c87824 */ /* 0x001fe200078e00ff */
[----:B------:R-:W-:Y:S02]  /*92c0*/  F2FP.F16.E4M3.UNPACK_B R86, R86.H1 ;  /* 0x00000056ff56723e */ /* 0x000fe400030006ff */
[----:B------:R-:W-:Y:S02]  /*92d0*/  F2FP.F16.E4M3.UNPACK_B R87, R87.H1 ;  /* 0x00000057ff57723e */ /* 0x000fe400030006ff */
[----:B------:R-:W-:-:S02]  /*92e0*/  F2FP.F16.E4M3.UNPACK_B R90, R90.H1 ;  /* 0x0000005aff5a723e */ /* 0x000fc400030006ff */
[----:B------:R-:W-:Y:S02]  /*92f0*/  F2FP.F16.E4M3.UNPACK_B R91, R91.H1 ;  /* 0x0000005bff5b723e */ /* 0x000fe400030006ff */
[----:B------:R-:W-:Y:S02]  /*9300*/  F2FP.F16.E4M3.UNPACK_B R48, R41 ;  /* 0x00000029ff30723e */ /* 0x000fe400020006ff */
[----:B------:R-:W-:Y:S02]  /*9310*/  F2FP.F16.E4M3.UNPACK_B R50, R43 ;  /* 0x0000002bff32723e */ /* 0x000fe400020006ff */
[----:B------:R-:W-:Y:S02]  /*9320*/  F2FP.F16.E4M3.UNPACK_B R44, R44 ;  /* 0x0000002cff2c723e */ /* 0x000fe400020006ff */
[----:B------:R-:W-:Y:S02]  /*9330*/  F2FP.F16.E4M3.UNPACK_B R45, R53 ;  /* 0x00000035ff2d723e */ /* 0x000fe400020006ff */
[----:B------:R-:W-:-:S02]  /*9340*/  F2FP.F16.E4M3.UNPACK_B R46, R46 ;  /* 0x0000002eff2e723e */ /* 0x000fc400020006ff */
[----:B------:R-:W-:Y:S01]  /*9350*/  F2FP.F16.E4M3.UNPACK_B R47, R55 ;  /* 0x00000037ff2f723e */ /* 0x000fe200020006ff */
[----:B------:R-:W-:Y:S01]  /*9360*/  UIADD3 UR10, UP0, UR5, UR10, URZ ;  /* 0x0000000a050a7290 */ /* 0x000fe2000ff1e03f */
[----:B------:R-:W-:Y:S01]  /*9370*/  IADD3 R17, P1, R200, R17, RZ ;  /* 0x00000011c8117210 */ /* 0x000fe20007f3e0ff */
[----:B------:R-:W-:Y:S01]  /*9380*/  HMMA.16816.F32 R68, R48, R86, R68 ;  /* 0x000000563044723c */ /* 0x000fe20000001844 */
[----:B------:R-:W-:Y:S02]  /*9390*/  UIADD3 UR6, UR6, -0x80, URZ ;  /* 0xffffff8006067890 */ /* 0x000fe4000fffe03f */
[----:B------:R-:W-:-:S03]  /*93a0*/  ULEA.HI.X.SX32 UR11, UR5, UR11, 0x1, UP0 ;  /* 0x0000000b050b7291 */ /* 0x000fc600080f0e3f */
[----:B------:R-:W-:Y:S01]  /*93b0*/  HMMA.16816.F32 R76, R48, R90, R76 ;  /* 0x0000005a304c723c */ /* 0x000fe2000000184c */
[----:B------:R-:W-:-:S05]  /*93c0*/  LEA.HI.X.SX32 R24, R200, R24, 0x1, P1 ;  /* 0x00000018c8187211 */ /* 0x000fca00008f0eff */
[C---:B------:R-:W-:Y:S06]  /*93d0*/  HMMA.16816.F32 R80, R44.reuse, R86, R80 ;  /* 0x000000562c50723c */ /* 0x040fec0000001850 */
[----:B------:R-:W-:Y:S01]  /*93e0*/  HMMA.16816.F32 R64, R44, R90, R64 ;  /* 0x0000005a2c40723c */ /* 0x000fe20000001840 */
[----:B------:R-:W-:-:S08]  /*93f0*/  NOP ;  /* 0x0000000000007918 */ /* 0x000fd00000000000 */
[----:B------:R-:W-:-:S15]  /*9400*/  @P0 BRA `(.L_x_1) ;  /* 0xffffffa8004c0947 */ /* 0x000fde000383ffff */
.L_x_0:
[----:B------:R-:W2:Y:S01]  /*9410*/  LDL.LU R17, [R1+0x1a8] ;  /* 0x0001a80001117983 */ /* 0x000ea20000300800 */
[----:B------:R-:W1:Y:S01]  /*9420*/  S2R R41, SR_TID.X ;  /* 0x0000000000297919 */ /* 0x000e620000002100 */
[----:B------:R-:W3:Y:S01]  /*9430*/  S2R R4, SR_TID.X ;  /* 0x0000000000047919 */ /* 0x000ee20000002100 */
[----:B------:R-:W-:Y:S01]  /*9440*/  F2FP.SATFINITE.E4M3.F32.PACK_AB_MERGE_C R68, R69, R68, RZ ;  /* 0x000000444544723e */ /* 0x000fe200048070ff */
[----:B------:R-:W-:Y:S01]  /*9450*/  ULDC UR5, c[0x0][0x244] ;  /* 0x0000910000057ab9 */ /* 0x000fe20000000800 */
[----:B------:R-:W-:Y:S01]  /*9460*/  F2FP.SATFINITE.E4M3.F32.PACK_AB_MERGE_C R76, R77, R76, RZ ;  /* 0x0000004c4d4c723e */ /* 0x000fe200048070ff */
[----:B------:R-:W-:Y:S01]  /*9470*/  ULDC.64 UR6, c[0x0][0x220] ;  /* 0x0000880000067ab9 */ /* 0x000fe20000000a00 */
[----:B------:R-:W-:Y:S01]  /*9480*/  F2FP.SATFINITE.E4M3.F32.PACK_AB_MERGE_C R70, R71, R70, RZ ;  /* 0x000000464746723e */ /* 0x000fe200048070ff */
[----:B------:R-:W-:Y:S01]  /*9490*/  ULDC.64 UR10, c[0x0][0x228] ;  /* 0x00008a00000a7ab9 */ /* 0x000fe20000000a00 */
[----:B------:R-:W-:Y:S02]  /*94a0*/  F2FP.SATFINITE.E4M3.F32.PACK_AB_MERGE_C R78, R79, R78, RZ ;  /* 0x0000004e4f4e723e */ /* 0x000fe400048070ff */
[----:B------:R-:W-:-:S02]  /*94b0*/  F2FP.SATFINITE.E4M3.F32.PACK_AB_MERGE_C R80, R81, R80, RZ ;  /* 0x000000505150723e */ /* 0x000fc400048070ff */
[----:B------:R-:W-:Y:S02]  /*94c0*/  F2FP.SATFINITE.E4M3.F32.PACK_AB_MERGE_C R64, R65, R64, RZ ;  /* 0x000000404140723e */ /* 0x000fe400048070ff */
[----:B------:R-:W-:Y:S02]  /*94d0*/  F2FP.SATFINITE.E4M3.F32.PACK_AB_MERGE_C R82, R83, R82, RZ ;  /* 0x000000525352723e */ /* 0x000fe400048070ff */
[----:B------:R-:W-:Y:S02]  /*94e0*/  F2FP.SATFINITE.E4M3.F32.PACK_AB_MERGE_C R66, R67, R66, RZ ;  /* 0x000000424342723e */ /* 0x000fe400048070ff */
[----:B------:R-:W-:Y:S01]  /*94f0*/  LOP3.LUT R68, R68, 0xffff, RZ, 0xc0, !PT ;  /* 0x0000ffff44447812 */ /* 0x000fe200078ec0ff */
[C---:B-1----:R-:W-:Y:S01]  /*9500*/  IMAD.SHL.U32 R0, R41.reuse, 0x20, RZ ;  /* 0x0000002029007824 */ /* 0x042fe200078e00ff */
[----:B------:R-:W-:Y:S02]  /*9510*/  LOP3.LUT R3, R41, 0x1c, RZ, 0xc0, !PT ;  /* 0x0000001c29037812 */ /* 0x000fe400078ec0ff */
[----:B---3--:R-:W-:-:S02]  /*9520*/  LOP3.LUT R5, R4, 0x1f, RZ, 0xc0, !PT ;  /* 0x0000001f04057812 */ /* 0x008fc400078ec0ff */
[----:B------:R-:W-:Y:S02]  /*9530*/  LOP3.LUT R3, R3, 0x60, R0, 0xf8, !PT ;  /* 0x0000006003037812 */ /* 0x000fe400078ef800 */
[----:B------:R-:W-:Y:S02]  /*9540*/  LOP3.LUT R4, R4, 0x20, RZ, 0xc0, !PT ;  /* 0x0000002004047812 */ /* 0x000fe400078ec0ff */
[----:B------:R-:W-:-:S03]  /*9550*/  LOP3.LUT R2, R0, 0x300, RZ, 0xc0, !PT ;  /* 0x0000030000027812 */ /* 0x000fc600078ec0ff */
[----:B------:R-:W-:Y:S01]  /*9560*/  IMAD R11, R4, 0x4, R3 ;  /* 0x00000004040b7824 */ /* 0x000fe200078e0203 */
[----:B------:R-:W-:Y:S01]  /*9570*/  LOP3.LUT R3, R76, 0xffff, RZ, 0xc0, !PT ;  /* 0x0000ffff4c037812 */ /* 0x000fe200078ec0ff */
[----:B------:R-:W-:Y:S01]  /*9580*/  IMAD R2, R5, 0x4, R2 ;  /* 0x0000000405027824 */ /* 0x000fe200078e0202 */
[----:B------:R-:W-:Y:S02]  /*9590*/  LOP3.LUT R70, R70, 0xffff, RZ, 0xc0, !PT ;  /* 0x0000ffff46467812 */ /* 0x000fe400078ec0ff */
[----:B------:R-:W-:Y:S02]  /*95a0*/  LOP3.LUT R5, R78, 0xffff, RZ, 0xc0, !PT ;  /* 0x0000ffff4e057812 */ /* 0x000fe400078ec0ff */
[----:B------:R-:W-:Y:S02]  /*95b0*/  LOP3.LUT R80, R80, 0xffff, RZ, 0xc0, !PT ;  /* 0x0000ffff50507812 */ /* 0x000fe400078ec0ff */
[----:B------:R-:W-:Y:S02]  /*95c0*/  LOP3.LUT R9, R64, 0xffff, RZ, 0xc0, !PT ;  /* 0x0000ffff40097812 */ /* 0x000fe400078ec0ff */
[----:B------:R-:W-:-:S02]  /*95d0*/  LOP3.LUT R82, R82, 0xffff, RZ, 0xc0, !PT ;  /* 0x0000ffff52527812 */ /* 0x000fc400078ec0ff */
[----:B------:R-:W-:Y:S02]  /*95e0*/  LOP3.LUT R15, R66, 0xffff, RZ, 0xc0, !PT ;  /* 0x0000ffff420f7812 */ /* 0x000fe400078ec0ff */
[--C-:B------:R-:W-:Y:S02]  /*95f0*/  PRMT R12, R68, 0x3340, R3.reuse ;  /* 0x00003340440c7816 */ /* 0x100fe40000000003 */
[----:B------:R-:W-:Y:S01]  /*9600*/  LEA.HI R20, R4, R2, RZ, 0x1c ;  /* 0x0000000204147211 */ /* 0x000fe200078fe0ff */
[----:B------:R-:W-:Y:S01]  /*9610*/  BAR.SYNC.DEFER_BLOCKING 0x0 ;  /* 0x0000000000007b1d */ /* 0x000fe20000010000 */
[----:B------:R-:W-:Y:S02]  /*9620*/  SHF.R.U32.HI R0, RZ, 0x8, R68 ;  /* 0x00000008ff007819 */ /* 0x000fe40000011644 */
[----:B------:R-:W-:Y:S02]  /*9630*/  SHF.R.U32.HI R3, RZ, 0x8, R3 ;  /* 0x00000008ff037819 */ /* 0x000fe40000011603 */
[----:B------:R-:W-:-:S02]  /*9640*/  SHF.R.U32.HI R2, RZ, 0x8, R70 ;  /* 0x00000008ff027819 */ /* 0x000fc40000011646 */
[--C-:B0-----:R-:W-:Y:S02]  /*9650*/  PRMT R13, R70, 0x3340, R5.reuse ;  /* 0x00003340460d7816 */ /* 0x101fe40000000005 */
[----:B------:R-:W-:Y:S02]  /*9660*/  SHF.R.U32.HI R4, RZ, 0x8, R5 ;  /* 0x00000008ff047819 */ /* 0x000fe40000011605 */
[--C-:B------:R-:W-:Y:S02]  /*9670*/  PRMT R14, R80, 0x3340, R9.reuse ;  /* 0x00003340500e7816 */ /* 0x100fe40000000009 */
[----:B------:R-:W-:Y:S02]  /*9680*/  SHF.R.U32.HI R5, RZ, 0x8, R80 ;  /* 0x00000008ff057819 */ /* 0x000fe40000011650 */
[----:B------:R-:W-:Y:S02]  /*9690*/  SHF.R.U32.HI R9, RZ, 0x8, R9 ;  /* 0x00000008ff097819 */ /* 0x000fe40000011609 */
[----:B------:R-:W-:-:S02]  /*96a0*/  SHF.R.U32.HI R6, RZ, 0x8, R82 ;  /* 0x00000008ff067819 */ /* 0x000fc40000011652 */
[--C-:B------:R-:W-:Y:S02]  /*96b0*/  SHF.R.U32.HI R10, RZ, 0x8, R15.reuse ;  /* 0x00000008ff0a7819 */ /* 0x100fe4000001160f */
[----:B------:R-:W-:Y:S02]  /*96c0*/  PRMT R16, R82, 0x3340, R15 ;  /* 0x0000334052107816 */ /* 0x000fe4000000000f */
[----:B------:R-:W-:Y:S02]  /*96d0*/  LOP3.LUT R0, R0, 0xffff, RZ, 0xc0, !PT ;  /* 0x0000ffff00007812 */ /* 0x000fe400078ec0ff */
[----:B------:R-:W-:Y:S02]  /*96e0*/  LOP3.LUT R3, R3, 0xffff, RZ, 0xc0, !PT ;  /* 0x0000ffff03037812 */ /* 0x000fe400078ec0ff */
[----:B------:R-:W-:Y:S02]  /*96f0*/  LOP3.LUT R15, R2, 0xffff, RZ, 0xc0, !PT ;  /* 0x0000ffff020f7812 */ /* 0x000fe400078ec0ff */
[----:B------:R-:W-:-:S02]  /*9700*/  LOP3.LUT R4, R4, 0xffff, RZ, 0xc0, !PT ;  /* 0x0000ffff04047812 */ /* 0x000fc400078ec0ff */
[----:B------:R-:W-:Y:S02]  /*9710*/  LOP3.LUT R2, R5, 0xffff, RZ, 0xc0, !PT ;  /* 0x0000ffff05027812 */ /* 0x000fe400078ec0ff */
[----:B------:R-:W-:Y:S02]  /*9720*/  LOP3.LUT R9, R9, 0xffff, RZ, 0xc0, !PT ;  /* 0x0000ffff09097812 */ /* 0x000fe400078ec0ff */
[----:B------:R-:W-:Y:S02]  /*9730*/  LOP3.LUT R5, R6, 0xffff, RZ, 0xc0, !PT ;  /* 0x0000ffff06057812 */ /* 0x000fe400078ec0ff */
[----:B------:R-:W-:Y:S02]  /*9740*/  LOP3.LUT R10, R10, 0xffff, RZ, 0xc0, !PT ;  /* 0x0000ffff0a0a7812 */ /* 0x000fe400078ec0ff */
[----:B------:R-:W-:Y:S02]  /*9750*/  PRMT R3, R0, 0x3340, R3 ;  /* 0x0000334000037816 */ /* 0x000fe40000000003 */
[----:B------:R-:W-:-:S02]  /*9760*/  PRMT R4, R15, 0x3340, R4 ;  /* 0x000033400f047816 */ /* 0x000fc40000000004 */
[----:B------:R-:W-:Y:S02]  /*9770*/  PRMT R9, R2, 0x3340, R9 ;  /* 0x0000334002097816 */ /* 0x000fe40000000009 */
[----:B------:R-:W-:Y:S02]  /*9780*/  PRMT R5, R5, 0x3340, R10 ;  /* 0x0000334005057816 */ /* 0x000fe4000000000a */
[----:B------:R-:W-:Y:S02]  /*9790*/  PRMT R12, R12, 0x5410, R3 ;  /* 0x000054100c0c7816 */ /* 0x000fe40000000003 */
[----:B------:R-:W-:Y:S02]  /*97a0*/  PRMT R13, R13, 0x5410, R4 ;  /* 0x000054100d0d7816 */ /* 0x000fe40000000004 */
[----:B------:R-:W-:Y:S02]  /*97b0*/  LOP3.LUT R2, R11, 0x20, RZ, 0x3c, !PT ;  /* 0x000000200b027812 */ /* 0x000fe400078e3cff */
[----:B------:R-:W-:-:S02]  /*97c0*/  PRMT R14, R14, 0x5410, R9 ;  /* 0x000054100e0e7816 */ /* 0x000fc40000000009 */
[C---:B------:R-:W-:Y:S02]  /*97d0*/  LOP3.LUT R3, R11.reuse, 0x40, RZ, 0x3c, !PT ;  /* 0x000000400b037812 */ /* 0x040fe400078e3cff */
[----:B------:R-:W-:Y:S02]  /*97e0*/  PRMT R5, R16, 0x5410, R5 ;  /* 0x0000541010057816 */ /* 0x000fe40000000005 */
[----:B------:R-:W-:Y:S01]  /*97f0*/  LOP3.LUT R4, R11, 0x60, RZ, 0x3c, !PT ;  /* 0x000000600b047812 */ /* 0x000fe200078e3cff */
[----:B------:R-:W-:Y:S04]  /*9800*/  STS [R11+UR4], R12 ;  /* 0x0000000c0b007988 */ /* 0x000fe80008000804 */
[----:B------:R-:W-:Y:S04]  /*9810*/  STS [R2+UR4+0x100], R13 ;  /* 0x0001000d02007988 */ /* 0x000fe80008000804 */
[----:B------:R0:W-:Y:S04]  /*9820*/  STS [R3+UR4+0x200], R14 ;  /* 0x0002000e03007988 */ /* 0x0001e80008000804 */
[----:B------:R-:W-:Y:S01]  /*9830*/  STS [R4+UR4+0x300], R5 ;  /* 0x0003000504007988 */ /* 0x000fe20008000804 */
[----:B------:R-:W-:Y:S01]  /*9840*/  BAR.SYNC.DEFER_BLOCKING 0x0 ;  /* 0x0000000000007b1d */ /* 0x000fe20000010000 */
[----:B------:R-:W-:-:S02]  /*9850*/  LOP3.LUT R22, R20, 0x20, RZ, 0x3c, !PT ;  /* 0x0000002014167812 */ /* 0x000fc400078e3cff */
[C---:B------:R-:W-:Y:S02]  /*9860*/  LOP3.LUT R24, R20.reuse, 0x40, RZ, 0x3c, !PT ;  /* 0x0000004014187812 */ /* 0x040fe400078e3cff */
[----:B------:R-:W-:Y:S01]  /*9870*/  LOP3.LUT R25, R20, 0x60, RZ, 0x3c, !PT ;  /* 0x0000006014197812 */ /* 0x000fe200078e3cff */
[----:B------:R-:W1:Y:S04]  /*9880*/  LDS.U16 R26, [R20+UR4] ;  /* 0x00000004141a7984 */ /* 0x000e680008000400 */
[----:B------:R-:W3:Y:S04]  /*9890*/  LDS.U16 R29, [R22+UR4] ;  /* 0x00000004161d7984 */ /* 0x000ee80008000400 */
[----:B------:R-:W-:Y:S04]  /*98a0*/  LDS.U16 R30, [R24+UR4] ;  /* 0x00000004181e7984 */ /* 0x000fe80008000400 */
[----:B------:R-:W4:Y:S01]  /*98b0*/  LDS.U16 R31, [R25+UR4] ;  /* 0x00000004191f7984 */ /* 0x000f220008000400 */
[----:B0-----:R-:W-:-:S03]  /*98c0*/  LOP3.LUT R3, R7, R8, RZ, 0xfc, !PT ;  /* 0x0000000807037212 */ /* 0x001fc600078efcff */
[----:B------:R0:W5:Y:S04]  /*98d0*/  LDS.U16 R28, [R20+UR4+0x80] ;  /* 0x00008004141c7984 */ /* 0x0001680008000400 */
[----:B------:R-:W5:Y:S01]  /*98e0*/  LDS.U16 R22, [R22+UR4+0x80] ;  /* 0x0000800416167984 */ /* 0x000f620008000400 */
[----:B------:R-:W-:-:S03]  /*98f0*/  LOP3.LUT R2, R7, 0x2, R8, 0xfe, !PT ;  /* 0x0000000207027812 */ /* 0x000fc600078efe08 */
[----:B------:R-:W5:Y:S01]  /*9900*/  LDS.U16 R24, [R24+UR4+0x80] ;  /* 0x0000800418187984 */ /* 0x000f620008000400 */
[C-C-:B------:R-:W-:Y:S02]  /*9910*/  LOP3.LUT R13, R7.reuse, 0x1c, R8.reuse, 0xfe, !PT ;  /* 0x0000001c070d7812 */ /* 0x140fe400078efe08 */
[C-C-:B------:R-:W-:Y:S01]  /*9920*/  LOP3.LUT R11, R7.reuse, 0x1a, R8.reuse, 0xfe, !PT ;  /* 0x0000001a070b7812 */ /* 0x140fe200078efe08 */
[----:B------:R-:W5:Y:S01]  /*9930*/  LDS.U16 R25, [R25+UR4+0x80] ;  /* 0x0000800419197984 */ /* 0x000f620008000400 */
[C-C-:B------:R-:W-:Y:S02]  /*9940*/  LOP3.LUT R10, R7.reuse, 0x18, R8.reuse, 0xfe, !PT ;  /* 0x00000018070a7812 */ /* 0x140fe400078efe08 */
[C-C-:B------:R-:W-:Y:S02]  /*9950*/  LOP3.LUT R12, R7.reuse, 0x16, R8.reuse, 0xfe, !PT ;  /* 0x00000016070c7812 */ /* 0x140fe400078efe08 */
[C-C-:B------:R-:W-:Y:S02]  /*9960*/  LOP3.LUT R14, R7.reuse, 0x14, R8.reuse, 0xfe, !PT ;  /* 0x00000014070e7812 */ /* 0x140fe400078efe08 */
[----:B------:R-:W-:-:S02]  /*9970*/  LOP3.LUT R15, R7, 0x12, R8, 0xfe, !PT ;  /* 0x00000012070f7812 */ /* 0x000fc400078efe08 */
[C-C-:B------:R-:W-:Y:S02]  /*9980*/  LOP3.LUT R16, R7.reuse, 0x10, R8.reuse, 0xfe, !PT ;  /* 0x0000001007107812 */ /* 0x140fe400078efe08 */
[C-C-:B------:R-:W-:Y:S02]  /*9990*/  LOP3.LUT R18, R7.reuse, 0xc, R8.reuse, 0xfe, !PT ;  /* 0x0000000c07127812 */ /* 0x140fe400078efe08 */
[C-C-:B------:R-:W-:Y:S02]  /*99a0*/  LOP3.LUT R9, R7.reuse, 0xa, R8.reuse, 0xfe, !PT ;  /* 0x0000000a07097812 */ /* 0x140fe400078efe08 */
[C-C-:B------:R-:W-:Y:S02]  /*99b0*/  LOP3.LUT R6, R7.reuse, 0x8, R8.reuse, 0xfe, !PT ;  /* 0x0000000807067812 */ /* 0x140fe400078efe08 */
[----:B------:R-:W-:Y:S02]  /*99c0*/  LOP3.LUT R19, R7, 0x6, R8, 0xfe, !PT ;  /* 0x0000000607137812 */ /* 0x000fe400078efe08 */
[----:B-1----:R-:W-:-:S02]  /*99d0*/  PRMT R21, R26, 0x7770, RZ ;  /* 0x000077701a157816 */ /* 0x002fc400000000ff */
[----:B---3--:R-:W-:Y:S02]  /*99e0*/  PRMT R23, R29, 0x7770, RZ ;  /* 0x000077701d177816 */ /* 0x008fe400000000ff */
[----:B----4-:R-:W-:Y:S01]  /*99f0*/  PRMT R27, R31, 0x7770, RZ ;  /* 0x000077701f1b7816 */ /* 0x010fe200000000ff */
[C---:B--2---:R-:W-:Y:S01]  /*9a00*/  IMAD R0, R17.reuse, UR5, RZ ;  /* 0x0000000511007c24 */ /* 0x044fe2000f8e02ff */
[----:B------:R-:W-:Y:S01]  /*9a10*/  ISETP.GE.AND P0, PT, R17, UR10, PT ;  /* 0x0000000a11007c0c */ /* 0x000fe2000bf06270 */
[----:B------:R-:W-:-:S03]  /*9a20*/  ULDC UR5, c[0x0][0x248] ;  /* 0x0000920000057ab9 */ /* 0x000fc60000000800 */
[----:B------:R-:W-:-:S04]  /*9a30*/  IADD3 R32, P1, R0, UR6, RZ ;  /* 0x0000000600207c10 */ /* 0x000fc8000ff3e0ff */
[----:B------:R-:W-:Y:S02]  /*9a40*/  LEA.HI.X.SX32 R34, R0, UR7, 0x1, P1 ;  /* 0x0000000700227c11 */ /* 0x000fe400088f0eff */
[C---:B------:R-:W-:Y:S01]  /*9a50*/  ISETP.LT.AND P1, PT, R3.reuse, UR11, !P0 ;  /* 0x0000000b03007c0c */ /* 0x040fe2000c721270 */
[----:B------:R-:W-:Y:S01]  /*9a60*/  IMAD R3, R3, UR5, RZ ;  /* 0x0000000503037c24 */ /* 0x000fe2000f8e02ff */
[C---:B------:R-:W-:Y:S01]  /*9a70*/  ISETP.LT.AND P4, PT, R2.reuse, UR11, !P0 ;  /* 0x0000000b02007c0c */ /* 0x040fe2000c781270 */
[----:B------:R-:W-:Y:S01]  /*9a80*/  IMAD R5, R2, UR5, RZ ;  /* 0x0000000502057c24 */ /* 0x000fe2000f8e02ff */
[C-C-:B------:R-:W-:Y:S02]  /*9a90*/  LOP3.LUT R0, R7.reuse, 0x1e, R8.reuse, 0xfe, !PT ;  /* 0x0000001e07007812 */ /* 0x140fe400078efe08 */
[----:B------:R-:W-:Y:S02]  /*9aa0*/  LOP3.LUT R17, R7, 0xe, R8, 0xfe, !PT ;  /* 0x0000000e07117812 */ /* 0x000fe400078efe08 */
[----:B------:R-:W-:-:S02]  /*9ab0*/  IADD3 R2, P2, R3, R32, RZ ;  /* 0x0000002003027210 */ /* 0x000fc40007f5e0ff */
[----:B------:R-:W-:Y:S02]  /*9ac0*/  LOP3.LUT R7, R7, 0x4, R8, 0xfe, !PT ;  /* 0x0000000407077812 */ /* 0x000fe400078efe08 */
[----:B------:R-:W-:Y:S02]  /*9ad0*/  LEA.HI.X.SX32 R3, R3, R34, 0x1, P2 ;  /* 0x0000002203037211 */ /* 0x000fe400010f0eff */
[----:B------:R-:W-:Y:S02]  /*9ae0*/  IADD3 R4, P3, R5, R32, RZ ;  /* 0x0000002005047210 */ /* 0x000fe40007f7e0ff */
[C---:B------:R-:W-:Y:S01]  /*9af0*/  ISETP.LT.AND P2, PT, R7.reuse, UR11, !P0 ;  /* 0x0000000b07007c0c */ /* 0x040fe2000c741270 */
[----:B------:R-:W-:Y:S01]  /*9b00*/  IMAD R7, R7, UR5, RZ ;  /* 0x0000000507077c24 */ /* 0x000fe2000f8e02ff */
[----:B------:R-:W-:Y:S01]  /*9b10*/  LEA.HI.X.SX32 R5, R5, R34, 0x1, P3 ;  /* 0x0000002205057211 */ /* 0x000fe200018f0eff */
[C---:B0-----:R-:W-:Y:S01]  /*9b20*/  IMAD R20, R6.reuse, UR5, RZ ;  /* 0x0000000506147c24 */ /* 0x041fe2000f8e02ff */
[----:B------:R-:W-:-:S02]  /*9b30*/  ISETP.LT.AND P3, PT, R6, UR11, !P0 ;  /* 0x0000000b06007c0c */ /* 0x000fc4000c761270 */
[----:B------:R-:W-:Y:S01]  /*9b40*/  IADD3 R6, P6, R7, R32, RZ ;  /* 0x0000002007067210 */ /* 0x000fe20007fde0ff */
[----:B------:R-:W-:Y:S01]  /*9b50*/  @P1 STG.E.U8 desc[UR8][R2.64], R21 ;  /* 0x0000001502001986 */ /* 0x000fe2000c101108 */
[C---:B------:R-:W-:Y:S01]  /*9b60*/  ISETP.LT.AND P1, PT, R9.reuse, UR11, !P0 ;  /* 0x0000000b09007c0c */ /* 0x040fe2000c721270 */
[----:B------:R-:W-:Y:S01]  /*9b70*/  IMAD R9, R9, UR5, RZ ;  /* 0x0000000509097c24 */ /* 0x000fe2000f8e02ff */
[----:B------:R-:W-:Y:S01]  /*9b80*/  LEA.HI.X.SX32 R7, R7, R34, 0x1, P6 ;  /* 0x0000002207077211 */ /* 0x000fe200030f0eff */
[----:B------:R0:W-:Y:S01]  /*9b90*/  @P4 STG.E.U8 desc[UR8][R4.64], R23 ;  /* 0x0000001704004986 */ /* 0x0001e2000c101108 */
[C---:B------:R-:W-:Y:S01]  /*9ba0*/  ISETP.LT.AND P4, PT, R19.reuse, UR11, !P0 ;  /* 0x0000000b13007c0c */ /* 0x040fe2000c781270 */
[----:B------:R-:W-:Y:S01]  /*9bb0*/  IMAD R19, R19, UR5, RZ ;  /* 0x0000000513137c24 */ /* 0x000fe2000f8e02ff */
[----:B0-----:R-:W-:-:S04]  /*9bc0*/  PRMT R23, R30, 0x7770, RZ ;  /* 0x000077701e177816 */ /* 0x001fc800000000ff */
[-C--:B------:R-:W-:Y:S01]  /*9bd0*/  IADD3 R2, P5, R19, R32.reuse, RZ ;  /* 0x0000002013027210 */ /* 0x080fe20007fbe0ff */
[----:B------:R0:W-:Y:S01]  /*9be0*/  @P2 STG.E.U8 desc[UR8][R6.64], R23 ;  /* 0x0000001706002986 */ /* 0x0001e2000c101108 */
[CC--:B------:R-:W-:Y:S02]  /*9bf0*/  IADD3 R8, P2, R9.reuse, R32.reuse, RZ ;  /* 0x0000002009087210 */ /* 0x0c0fe40007f5e0ff */
[----:B------:R-:W-:Y:S02]  /*9c00*/  IADD3 R4, P6, R20, R32, RZ ;  /* 0x0000002014047210 */ /* 0x000fe40007fde0ff */
[-C--:B------:R-:W-:Y:S02]  /*9c10*/  LEA.HI.X.SX32 R9, R9, R34.reuse, 0x1, P2 ;  /* 0x0000002209097211 */ /* 0x080fe400010f0eff */
[-C--:B------:R-:W-:Y:S02]  /*9c20*/  LEA.HI.X.SX32 R3, R19, R34.reuse, 0x1, P5 ;  /* 0x0000002213037211 */ /* 0x080fe400028f0eff */
[C---:B------:R-:W-:Y:S01]  /*9c30*/  ISETP.LT.AND P2, PT, R18.reuse, UR11, !P0 ;  /* 0x0000000b12007c0c */ /* 0x040fe2000c741270 */
[----:B------:R-:W-:Y:S01]  /*9c40*/  IMAD R18, R18, UR5, RZ ;  /* 0x0000000512127c24 */ /* 0x000fe2000f8e02ff */
[----:B------:R-:W-:-:S02]  /*9c50*/  LEA.HI.X.SX32 R5, R20, R34, 0x1, P6 ;  /* 0x0000002214057211 */ /* 0x000fc400030f0eff */
[----:B-----5:R-:W-:Y:S02]  /*9c60*/  PRMT R19, R28, 0x7770, RZ ;  /* 0x000077701c137816 */ /* 0x020fe400000000ff */
[----:B------:R-:W-:Y:S01]  /*9c70*/  PRMT R21, R22, 0x7770, RZ ;  /* 0x0000777016157816 */ /* 0x000fe200000000ff */
[----:B------:R1:W-:Y:S01]  /*9c80*/  @P4 STG.E.U8 desc[UR8][R2.64], R27 ;  /* 0x0000001b02004986 */ /* 0x0003e2000c101108 */
[----:B0-----:R-:W-:-:S03]  /*9c90*/  IADD3 R6, P5, R18, R32, RZ ;  /* 0x0000002012067210 */ /* 0x001fc60007fbe0ff */
[----:B------:R0:W-:Y:S01]  /*9ca0*/  @P3 STG.E.U8 desc[UR8][R4.64], R19 ;  /* 0x0000001304003986 */ /* 0x0001e2000c101108 */
[----:B------:R-:W-:-:S03]  /*9cb0*/  ISETP.LT.AND P3, PT, R16, UR11, !P0 ;  /* 0x0000000b10007c0c */ /* 0x000fc6000c761270 */
[----:B------:R2:W-:Y:S01]  /*9cc0*/  @P1 STG.E.U8 desc[UR8][R8.64], R21 ;  /* 0x0000001508001986 */ /* 0x0005e2000c101108 */
[C---:B------:R-:W-:Y:S01]  /*9cd0*/  ISETP.LT.AND P1, PT, R17.reuse, UR11, !P0 ;  /* 0x0000000b11007c0c */ /* 0x040fe2000c721270 */
[----:B------:R-:W-:Y:S01]  /*9ce0*/  IMAD R17, R17, UR5, RZ ;  /* 0x0000000511117c24 */ /* 0x000fe2000f8e02ff */
[C---:B------:R-:W-:Y:S01]  /*9cf0*/  ISETP.LT.AND P4, PT, R15.reuse, UR11, !P0 ;  /* 0x0000000b0f007c0c */ /* 0x040fe2000c781270 */
[----:B------:R-:W-:Y:S01]  /*9d00*/  IMAD R16, R16, UR5, RZ ;  /* 0x0000000510107c24 */ /* 0x000fe2000f8e02ff */
[----:B------:R-:W-:Y:S01]  /*9d10*/  LEA.HI.X.SX32 R7, R18, R34, 0x1, P5 ;  /* 0x0000002212077211 */ /* 0x000fe200028f0eff */
[----:B------:R-:W-:Y:S01]  /*9d20*/  IMAD R15, R15, UR5, RZ ;  /* 0x000000050f0f7c24 */ /* 0x000fe2000f8e02ff */
[----:B------:R-:W-:Y:S02]  /*9d30*/  PRMT R23, R24, 0x7770, RZ ;  /* 0x0000777018177816 */ /* 0x000fe400000000ff */
[-C--:B-1----:R-:W-:Y:S02]  /*9d40*/  IADD3 R2, P6, R17, R32.reuse, RZ ;  /* 0x0000002011027210 */ /* 0x082fe40007fde0ff */
[-C--:B0-----:R-:W-:Y:S01]  /*9d50*/  IADD3 R4, P5, R16, R32.reuse, RZ ;  /* 0x0000002010047210 */ /* 0x081fe20007fbe0ff */
[----:B------:R0:W-:Y:S01]  /*9d60*/  @P2 STG.E.U8 desc[UR8][R6.64], R23 ;  /* 0x0000001706002986 */ /* 0x0001e2000c101108 */
[----:B--2---:R-:W-:-:S02]  /*9d70*/  IADD3 R8, P2, R15, R32, RZ ;  /* 0x000000200f087210 */ /* 0x004fc40007f5e0ff */
[-C--:B------:R-:W-:Y:S02]  /*9d80*/  LEA.HI.X.SX32 R3, R17, R34.reuse, 0x1, P6 ;  /* 0x0000002211037211 */ /* 0x080fe400030f0eff */
[----:B------:R-:W-:Y:S02]  /*9d90*/  PRMT R21, R25, 0x7770, RZ ;  /* 0x0000777019157816 */ /* 0x000fe400000000ff */
[-C--:B------:R-:W-:Y:S02]  /*9da0*/  LEA.HI.X.SX32 R5, R16, R34.reuse, 0x1, P5 ;  /* 0x0000002210057211 */ /* 0x080fe400028f0eff */
[----:B------:R-:W-:Y:S02]  /*9db0*/  PRMT R17, R26, 0x7771, RZ ;  /* 0x000077711a117816 */ /* 0x000fe400000000ff */
[----:B------:R-:W-:Y:S02]  /*9dc0*/  LEA.HI.X.SX32 R9, R15, R34, 0x1, P2 ;  /* 0x000000220f097211 */ /* 0x000fe400010f0eff */
[----:B------:R-:W-:Y:S01]  /*9dd0*/  PRMT R19, R29, 0x7771, RZ ;  /* 0x000077711d137816 */ /* 0x000fe200000000ff */
[----:B------:R-:W-:Y:S04]  /*9de0*/  @P1 STG.E.U8 desc[UR8][R2.64], R21 ;  /* 0x0000001502001986 */ /* 0x000fe8000c101108 */
[----:B------:R1:W-:Y:S01]  /*9df0*/  @P3 STG.E.U8 desc[UR8][R4.64], R17 ;  /* 0x0000001104003986 */ /* 0x0003e2000c101108 */
[----:B------:R-:W-:-:S03]  /*9e00*/  ISETP.LT.AND P5, PT, R14, UR11, !P0 ;  /* 0x0000000b0e007c0c */ /* 0x000fc6000c7a1270 */
[----:B------:R2:W-:Y:S01]  /*9e10*/  @P4 STG.E.U8 desc[UR8][R8.64], R19 ;  /* 0x0000001308004986 */ /* 0x0005e2000c101108 */
[C---:B------:R-:W-:Y:S01]  /*9e20*/  ISETP.LT.AND P4, PT, R12.reuse, UR11, !P0 ;  /* 0x0000000b0c007c0c */ /* 0x040fe2000c781270 */
[----:B------:R-:W-:Y:S02]  /*9e30*/  IMAD R12, R12, UR5, RZ ;  /* 0x000000050c0c7c24 */ /* 0x000fe4000f8e02ff */
[----:B------:R-:W-:Y:S02]  /*9e40*/  IMAD R14, R14, UR5, RZ ;  /* 0x000000050e0e7c24 */ /* 0x000fe4000f8e02ff */
[----:B0-----:R-:W-:Y:S02]  /*9e50*/  IMAD R7, R10, UR5, RZ ;  /* 0x000000050a077c24 */ /* 0x001fe4000f8e02ff */
[----:B------:R-:W-:Y:S01]  /*9e60*/  IMAD R16, R13, UR5, RZ ;  /* 0x000000050d107c24 */ /* 0x000fe2000f8e02ff */
[-C--:B-1----:R-:W-:Y:S01]  /*9e70*/  IADD3 R4, P1, R12, R32.reuse, RZ ;  /* 0x000000200c047210 */ /* 0x082fe20007f3e0ff */
[----:B------:R-:W-:Y:S01]  /*9e80*/  IMAD R15, R11, UR5, RZ ;  /* 0x000000050b0f7c24 */ /* 0x000fe2000f8e02ff */
[----:B------:R-:W-:-:S02]  /*9e90*/  IADD3 R2, P6, R14, R32, RZ ;  /* 0x000000200e027210 */ /* 0x000fc40007fde0ff */
[----:B------:R-:W-:Y:S02]  /*9ea0*/  IADD3 R6, P2, R7, R32, RZ ;  /* 0x0000002007067210 */ /* 0x000fe40007f5e0ff */
[----:B------:R-:W-:Y:S02]  /*9eb0*/  ISETP.LT.AND P3, PT, R10, UR11, !P0 ;  /* 0x0000000b0a007c0c */ /* 0x000fe4000c761270 */
[----:B------:R-:W-:Y:S02]  /*9ec0*/  LEA.HI.X.SX32 R5, R12, R34, 0x1, P1 ;  /* 0x000000220c057211 */ /* 0x000fe400008f0eff */
[----:B------:R-:W-:Y:S01]  /*9ed0*/  IADD3 R10, P1, R16, R32, RZ ;  /* 0x00000020100a7210 */ /* 0x000fe20007f3e0ff */
[----:B------:R-:W-:Y:S01]  /*9ee0*/  IMAD R17, R0, UR5, RZ ;  /* 0x0000000500117c24 */ /* 0x000fe2000f8e02ff */
[----:B------:R-:W-:Y:S02]  /*9ef0*/  LEA.HI.X.SX32 R3, R14, R34, 0x1, P6 ;  /* 0x000000220e037211 */ /* 0x000fe400030f0eff */
[----:B--2---:R-:W-:-:S02]  /*9f00*/  IADD3 R8, P6, R15, R32, RZ ;  /* 0x000000200f087210 */ /* 0x004fc40007fde0ff */
[-C--:B------:R-:W-:Y:S02]  /*9f10*/  LEA.HI.X.SX32 R7, R7, R34.reuse, 0x1, P2 ;  /* 0x0000002207077211 */ /* 0x080fe400010f0eff */
[----:B------:R-:W-:Y:S02]  /*9f20*/  ISETP.LT.AND P2, PT, R11, UR11, !P0 ;  /* 0x0000000b0b007c0c */ /* 0x000fe4000c741270 */
[-C--:B------:R-:W-:Y:S02]  /*9f30*/  LEA.HI.X.SX32 R11, R16, R34.reuse, 0x1, P1 ;  /* 0x00000022100b7211 */ /* 0x080fe400008f0eff */
[----:B------:R-:W-:Y:S02]  /*9f40*/  ISETP.LT.AND P1, PT, R13, UR11, !P0 ;  /* 0x0000000b0d007c0c */ /* 0x000fe4000c721270 */
[----:B------:R-:W-:Y:S02]  /*9f50*/  LEA.HI.X.SX32 R9, R15, R34, 0x1, P6 ;  /* 0x000000220f097211 */ /* 0x000fe400030f0eff */
[----:B------:R-:W-:-:S02]  /*9f60*/  ISETP.LT.AND P0, PT, R0, UR11, !P0 ;  /* 0x0000000b00007c0c */ /* 0x000fc4000c701270 */
[----:B------:R-:W-:Y:S02]  /*9f70*/  IADD3 R12, P6, R17, R32, RZ ;  /* 0x00000020110c7210 */ /* 0x000fe40007fde0ff */
[----:B------:R-:W-:Y:S02]  /*9f80*/  PRMT R19, R30, 0x7771, RZ ;  /* 0x000077711e137816 */ /* 0x000fe400000000ff */
[----:B------:R-:W-:Y:S02]  /*9f90*/  PRMT R23, R31, 0x7771, RZ ;  /* 0x000077711f177816 */ /* 0x000fe400000000ff */
[----:B------:R-:W-:Y:S02]  /*9fa0*/  LEA.HI.X.SX32 R13, R17, R34, 0x1, P6 ;  /* 0x00000022110d7211 */ /* 0x000fe400030f0eff */
[----:B------:R-:W-:Y:S02]  /*9fb0*/  PRMT R15, R28, 0x7771, RZ ;  /* 0x000077711c0f7816 */ /* 0x000fe400000000ff */
[----:B------:R-:W-:Y:S01]  /*9fc0*/  PRMT R17, R22, 0x7771, RZ ;  /* 0x0000777116117816 */ /* 0x000fe200000000ff */
[----:B------:R0:W-:Y:S01]  /*9fd0*/  @P5 STG.E.U8 desc[UR8][R2.64], R19 ;  /* 0x0000001302005986 */ /* 0x0001e2000c101108 */
[----:B------:R-:W-:-:S03]  /*9fe0*/  PRMT R21, R24, 0x7771, RZ ;  /* 0x0000777118157816 */ /* 0x000fc600000000ff */
[----:B------:R0:W-:Y:S04]  /*9ff0*/  @P4 STG.E.U8 desc[UR8][R4.64], R23 ;  /* 0x0000001704004986 */ /* 0x0001e8000c101108 */
[----:B------:R0:W-:Y:S04]  /*a000*/  @P3 STG.E.U8 desc[UR8][R6.64], R15 ;  /* 0x0000000f06003986 */ /* 0x0001e8000c101108 */
[----:B------:R0:W-:Y:S04]  /*a010*/  @P2 STG.E.U8 desc[UR8][R8.64], R17 ;  /* 0x0000001108002986 */ /* 0x0001e8000c101108 */
[----:B------:R0:W-:Y:S01]  /*a020*/  @P1 STG.E.U8 desc[UR8][R10.64], R21 ;  /* 0x000000150a001986 */ /* 0x0001e2000c101108 */
[----:B------:R-:W-:Y:S05]  /*a030*/  @!P0 EXIT ;  /* 0x000000000000894d */ /* 0x000fea0003800000 */
[----:B0-----:R-:W-:-:S05]  /*a040*/  PRMT R3, R25, 0x7771, RZ ;  /* 0x0000777119037816 */ /* 0x001fca00000000ff */
[----:B------:R-:W-:Y:S01]  /*a050*/  STG.E.U8 desc[UR8][R12.64], R3 ;  /* 0x000000030c007986 */ /* 0x000fe2000c101108 */
[----:B------:R-:W-:Y:S05]  /*a060*/  EXIT ;  /* 0x000000000000794d */ /* 0x000fea0003800000 */
.L_x_2:
[----:B------:R-:W-:-:S00]  /*a070*/  BRA `(.L_x_2) ;  /* 0xfffffffc00fc7947 */ /* 0x000fc0000383ffff */
[----:B------:R-:W-:-:S00]  /*a080*/  NOP ;  /* 0x0000000000007918 */ /* 0x000fc00000000000 */
[----:B------:R-:W-:-:S00]  /*a090*/  NOP ;  /* 0x0000000000007918 */ /* 0x000fc00000000000 */
[----:B------:R-:W-:-:S00]  /*a0a0*/  NOP ;  /* 0x0000000000007918 */ /* 0x000fc00000000000 */
[----:B------:R-:W-:-:S00]  /*a0b0*/  NOP ;  /* 0x0000000000007918 */ /* 0x000fc00000000000 */
[----:B------:R-:W-:-:S00]  /*a0c0*/  NOP ;  /* 0x0000000000007918 */ /* 0x000fc00000000000 */
[----:B------:R-:W-:-:S00]  /*a0d0*/  NOP ;  /* 0x0000000000007918 */ /* 0x000fc00000000000 */
[----:B------:R-:W-:-:S00]  /*a0e0*/  NOP ;  /* 0x0000000000007918 */ /* 0x000fc00000000000 */
[----:B------:R-:W-:-:S00]  /*a0f0*/  NOP ;  /* 0x0000000000007918 */ /* 0x000fc00000000000 */
.L_x_3:


//--------------------- .nv.shared.matmul_kernel  --------------------------
	.section	.nv.shared.matmul_kernel,"aw",@nobits
	.sectionflags	@""
	.align	16
	.zero		1024


//--------------------- .nv.shared.reserved.0     --------------------------
	.section	.nv.shared.reserved.0,"aw",@nobits
	.weak		__nv_reservedSMEM_offset_0_alias
	.size		__nv_reservedSMEM_offset_0_alias, 0, 0
	.other		__nv_reservedSMEM_offset_0_alias,@"STO_CUDA_RESERVED_SHARED STV_DEFAULT"
__nv_reservedSMEM_offset_0_alias:
	.zero		0


//--------------------- .nv.constant0.matmul_kernel --------------------------
	.section	.nv.constant0.matmul_kernel,"a",@progbits
	.sectionflags	@""
	.align	4
.nv.constant0.matmul_kernel:
	.zero		608


//--------------------- SYMBOLS --------------------------

	.type		.nv.reservedSmem.offset0,@object
	.size		.nv.reservedSmem.offset0,0x4
